//
// Generated by NVIDIA NVVM Compiler
//
// Compiler Build ID: CL-36424714
// Cuda compilation tools, release 13.0, V13.0.88
// Based on NVVM 20.0.0
//

.version 9.0
.target sm_100
.address_size 64

// _ZZN32_GLOBAL__N__65953b18_4_k_cu_main24tma_neighbor_copy_kernelEPKfPfiiE16pipeline_storage has been demoted
.extern .shared .align 16 .b8 _ZN32_GLOBAL__N__65953b18_4_k_cu_main6sharedE[];

.entry _ZN32_GLOBAL__N__65953b18_4_k_cu_main24tma_neighbor_copy_kernelEPKfPfii(
	.param .u64 .ptr .align 1 _ZN32_GLOBAL__N__65953b18_4_k_cu_main24tma_neighbor_copy_kernelEPKfPfii_param_0,
	.param .u64 .ptr .align 1 _ZN32_GLOBAL__N__65953b18_4_k_cu_main24tma_neighbor_copy_kernelEPKfPfii_param_1,
	.param .u32 _ZN32_GLOBAL__N__65953b18_4_k_cu_main24tma_neighbor_copy_kernelEPKfPfii_param_2,
	.param .u32 _ZN32_GLOBAL__N__65953b18_4_k_cu_main24tma_neighbor_copy_kernelEPKfPfii_param_3
)
{
	.local .align 16 .b8 	__local_depot0[32];
	.reg .b64 	%SP;
	.reg .b64 	%SPL;
	.reg .pred 	%p<198>;
	.reg .b16 	%rs<60>;
	.reg .b32 	%r<333>;
	.reg .b32 	%f<49>;
	.reg .b64 	%rd<507>;
	// demoted variable
	.shared .align 8 .b8 _ZZN32_GLOBAL__N__65953b18_4_k_cu_main24tma_neighbor_copy_kernelEPKfPfiiE16pipeline_storage[40];
	mov.u64 	%SPL, __local_depot0;
	ld.param.u64 	%rd409, [_ZN32_GLOBAL__N__65953b18_4_k_cu_main24tma_neighbor_copy_kernelEPKfPfii_param_0];
	ld.param.u32 	%r59, [_ZN32_GLOBAL__N__65953b18_4_k_cu_main24tma_neighbor_copy_kernelEPKfPfii_param_2];
	ld.param.u32 	%r60, [_ZN32_GLOBAL__N__65953b18_4_k_cu_main24tma_neighbor_copy_kernelEPKfPfii_param_3];
	cvta.to.global.u64 	%rd1, %rd409;
	add.u64 	%rd2, %SPL, 0;
	add.u64 	%rd3, %SPL, 16;
	add.u64 	%rd4, %SPL, 24;
	mov.u32 	%r61, %nctaid.x;
	add.s32 	%r62, %r61, %r60;
	add.s32 	%r63, %r62, -1;
	div.u32 	%r64, %r63, %r61;
	mov.u32 	%r65, %ctaid.x;
	mul.lo.s32 	%r326, %r64, %r65;
	sub.s32 	%r66, %r60, %r326;
	max.s32 	%r67, %r66, 0;
	min.s32 	%r2, %r64, %r67;
	setp.lt.s32 	%p2, %r2, 1;
	@%p2 bra 	$L__BB0_213;
	mov.u32 	%r68, _ZN32_GLOBAL__N__65953b18_4_k_cu_main6sharedE;
	cvt.u64.u32 	%rd413, %r68;
	cvta.shared.u64 	%rd414, %rd413;
	add.s64 	%rd415, %rd414, 8448;
	st.local.v2.u64 	[%rd2], {%rd414, %rd415};
	mov.u32 	%r3, %tid.x;
	setp.ne.s32 	%p3, %r3, 0;
	@%p3 bra 	$L__BB0_3;
	mov.b32 	%r69, 0;
	st.shared.v2.u32 	[_ZZN32_GLOBAL__N__65953b18_4_k_cu_main24tma_neighbor_copy_kernelEPKfPfiiE16pipeline_storage], {%r69, %r69};
	st.shared.v2.u32 	[_ZZN32_GLOBAL__N__65953b18_4_k_cu_main24tma_neighbor_copy_kernelEPKfPfiiE16pipeline_storage+8], {%r69, %r69};
	st.shared.v2.u32 	[_ZZN32_GLOBAL__N__65953b18_4_k_cu_main24tma_neighbor_copy_kernelEPKfPfiiE16pipeline_storage+16], {%r69, %r69};
	st.shared.v2.u32 	[_ZZN32_GLOBAL__N__65953b18_4_k_cu_main24tma_neighbor_copy_kernelEPKfPfiiE16pipeline_storage+24], {%r69, %r69};
	st.shared.v2.u32 	[_ZZN32_GLOBAL__N__65953b18_4_k_cu_main24tma_neighbor_copy_kernelEPKfPfiiE16pipeline_storage+32], {%r69, %r69};
$L__BB0_3:
	barrier.sync 	0;
	mov.u32 	%r4, %ntid.x;
	mov.u32 	%r70, %ntid.y;
	mul.lo.s32 	%r71, %r4, %r70;
	mov.u32 	%r72, %ntid.z;
	mul.lo.s32 	%r5, %r71, %r72;
	mov.u32 	%r73, %tid.y;
	mov.u32 	%r74, %tid.z;
	mad.lo.s32 	%r75, %r74, %r70, %r73;
	mul.lo.s32 	%r6, %r75, %r4;
	or.b32  	%r76, %r6, %r3;
	setp.ne.s32 	%p4, %r76, 0;
	@%p4 bra 	$L__BB0_5;
	mov.u32 	%r79, _ZZN32_GLOBAL__N__65953b18_4_k_cu_main24tma_neighbor_copy_kernelEPKfPfiiE16pipeline_storage;
	add.s32 	%r77, %r79, 8;
	// begin inline asm
	mbarrier.init.shared.b64 [%r77], %r5;
	// end inline asm
	// begin inline asm
	mbarrier.init.shared.b64 [%r79], %r5;
	// end inline asm
	add.s32 	%r81, %r79, 24;
	// begin inline asm
	mbarrier.init.shared.b64 [%r81], %r5;
	// end inline asm
	add.s32 	%r83, %r79, 16;
	// begin inline asm
	mbarrier.init.shared.b64 [%r83], %r5;
	// end inline asm
	cvt.u64.u32 	%rd417, %r79;
	cvta.shared.u64 	%rd418, %rd417;
	add.s64 	%rd416, %rd418, 32;
	// begin inline asm
	st.relaxed.cta.b32 [%rd416],%r5;
	// end inline asm
$L__BB0_5:
	barrier.sync 	0;
	mov.b16 	%rs53, 0;
	st.local.v2.u8 	[%rd4], {%rs53, %rs53};
	add.s32 	%r7, %r2, %r326;
	shl.b32 	%r86, %r5, 2;
	cvt.u64.u32 	%rd5, %r86;
	add.s32 	%r87, %r6, %r3;
	shl.b32 	%r8, %r87, 2;
	cvt.u64.u32 	%rd6, %r8;
	mov.b16 	%rs59, 5;
	mov.b64 	%rd504, 0;
	mov.pred 	%p197, -1;
$L__BB0_6:
	mov.pred 	%p1, %p197;
	shl.b64 	%rd420, %rd504, 2;
	add.s64 	%rd421, %rd3, %rd420;
	st.local.u32 	[%rd421], %r326;
	setp.ge.s32 	%p6, %r326, %r7;
	mov.b16 	%rs50, 0;
	mov.b32 	%r323, 0;
	@%p6 bra 	$L__BB0_87;
	shl.b32 	%r10, %r326, 11;
	setp.le.s32 	%p7, %r59, %r10;
	@%p7 bra 	$L__BB0_87;
	and.b16  	%rs25, %rs53, 255;
	mul.wide.u16 	%r91, %rs25, 16;
	cvt.u32.u16 	%r92, %rs59;
	// begin inline asm
	mov.u64 %rd422, %globaltimer;
	// end inline asm
	mov.u32 	%r93, _ZZN32_GLOBAL__N__65953b18_4_k_cu_main24tma_neighbor_copy_kernelEPKfPfiiE16pipeline_storage;
	add.s32 	%r94, %r93, %r91;
	add.s32 	%r11, %r94, 8;
	and.b32  	%r12, %r92, 1;
	mov.b32 	%r321, 0;
$L__BB0_9:
	// begin inline asm
	{
	.reg .pred p;
	mbarrier.try_wait.parity.shared.b64 p, [%r11], %r12;
	selp.b32 %r95, 1, 0, p;
	}
	// end inline asm
	setp.ne.s32 	%p8, %r95, 0;
	@%p8 bra 	$L__BB0_16;
	setp.gt.s32 	%p194, %r321, 15;
	@%p194 bra 	$L__BB0_12;
	add.s32 	%r321, %r321, 1;
	bra.uni 	$L__BB0_9;
$L__BB0_12:
	// begin inline asm
	mov.u64 %rd498, %globaltimer;
	// end inline asm
	sub.s64 	%rd9, %rd498, %rd422;
	setp.lt.s64 	%p195, %rd9, 4000000;
	@%p195 bra 	$L__BB0_14;
	mov.b32 	%r318, 1000000;
	// begin inline asm
	nanosleep.u32 %r318;
	// end inline asm
	bra.uni 	$L__BB0_9;
$L__BB0_14:
	setp.lt.s64 	%p196, %rd9, 40000;
	@%p196 bra 	$L__BB0_9;
	shr.s64 	%rd499, %rd9, 63;
	shr.u64 	%rd500, %rd499, 62;
	add.s64 	%rd501, %rd9, %rd500;
	shr.u64 	%rd502, %rd501, 2;
	cvt.u32.u64 	%r319, %rd502;
	// begin inline asm
	nanosleep.u32 %r319;
	// end inline asm
	bra.uni 	$L__BB0_9;
$L__BB0_16:
	shl.b64 	%rd423, %rd504, 3;
	add.s64 	%rd424, %rd2, %rd423;
	ld.local.u64 	%rd10, [%rd424];
	mul.wide.s32 	%rd425, %r10, 4;
	add.s64 	%rd11, %rd1, %rd425;
	sub.s32 	%r98, %r59, %r10;
	min.s32 	%r99, %r98, 2112;
	mul.wide.s32 	%rd12, %r99, 4;
	isspacep.shared	%p9, %rd10;
	not.pred 	%p10, %p9;
	@%p10 bra 	$L__BB0_20;
	cvt.u32.u64 	%r15, %rd12;
	setp.ge.s32 	%p76, %r8, %r15;
	@%p76 bra 	$L__BB0_86;
	cvta.to.shared.u64 	%rd428, %rd10;
	cvt.u32.u64 	%r16, %rd428;
	mov.u32 	%r322, %r8;
$L__BB0_19:
	cvt.u32.u64 	%r165, %rd5;
	cvt.u64.u32 	%rd430, %r322;
	add.s32 	%r164, %r16, %r322;
	add.s64 	%rd429, %rd11, %rd430;
	// begin inline asm
	cp.async.ca.shared.global [%r164], [%rd429], 4, 4;
	// end inline asm
	add.s32 	%r322, %r322, %r165;
	setp.lt.s32 	%p77, %r322, %r15;
	@%p77 bra 	$L__BB0_19;
	bra.uni 	$L__BB0_86;
$L__BB0_20:
	setp.le.u64 	%p11, %rd12, %rd6;
	@%p11 bra 	$L__BB0_86;
	mov.u64 	%rd505, %rd6;
$L__BB0_22:
	.pragma "nounroll";
	add.s64 	%rd14, %rd11, %rd505;
	ld.global.u32 	%r100, [%rd14];
	add.s64 	%rd15, %rd10, %rd505;
	st.u32 	[%rd15], %r100;
	add.s64 	%rd16, %rd505, %rd5;
	setp.ge.u64 	%p12, %rd16, %rd12;
	@%p12 bra 	$L__BB0_86;
	add.s64 	%rd17, %rd14, %rd5;
	ld.global.u32 	%r101, [%rd17];
	add.s64 	%rd18, %rd15, %rd5;
	st.u32 	[%rd18], %r101;
	add.s64 	%rd19, %rd16, %rd5;
	setp.ge.u64 	%p13, %rd19, %rd12;
	@%p13 bra 	$L__BB0_86;
	add.s64 	%rd20, %rd17, %rd5;
	ld.global.u32 	%r102, [%rd20];
	add.s64 	%rd21, %rd18, %rd5;
	st.u32 	[%rd21], %r102;
	add.s64 	%rd22, %rd19, %rd5;
	setp.ge.u64 	%p14, %rd22, %rd12;
	@%p14 bra 	$L__BB0_86;
	add.s64 	%rd23, %rd20, %rd5;
	ld.global.u32 	%r103, [%rd23];
	add.s64 	%rd24, %rd21, %rd5;
	st.u32 	[%rd24], %r103;
	add.s64 	%rd25, %rd22, %rd5;
	setp.ge.u64 	%p15, %rd25, %rd12;
	@%p15 bra 	$L__BB0_86;
	add.s64 	%rd26, %rd23, %rd5;
	ld.global.u32 	%r104, [%rd26];
	add.s64 	%rd27, %rd24, %rd5;
	st.u32 	[%rd27], %r104;
	add.s64 	%rd28, %rd25, %rd5;
	setp.ge.u64 	%p16, %rd28, %rd12;
	@%p16 bra 	$L__BB0_86;
	add.s64 	%rd29, %rd26, %rd5;
	ld.global.u32 	%r105, [%rd29];
	add.s64 	%rd30, %rd27, %rd5;
	st.u32 	[%rd30], %r105;
	add.s64 	%rd31, %rd28, %rd5;
	setp.ge.u64 	%p17, %rd31, %rd12;
	@%p17 bra 	$L__BB0_86;
	add.s64 	%rd32, %rd29, %rd5;
	ld.global.u32 	%r106, [%rd32];
	add.s64 	%rd33, %rd30, %rd5;
	st.u32 	[%rd33], %r106;
	add.s64 	%rd34, %rd31, %rd5;
	setp.ge.u64 	%p18, %rd34, %rd12;
	@%p18 bra 	$L__BB0_86;
	add.s64 	%rd35, %rd32, %rd5;
	ld.global.u32 	%r107, [%rd35];
	add.s64 	%rd36, %rd33, %rd5;
	st.u32 	[%rd36], %r107;
	add.s64 	%rd37, %rd34, %rd5;
	setp.ge.u64 	%p19, %rd37, %rd12;
	@%p19 bra 	$L__BB0_86;
	add.s64 	%rd38, %rd35, %rd5;
	ld.global.u32 	%r108, [%rd38];
	add.s64 	%rd39, %rd36, %rd5;
	st.u32 	[%rd39], %r108;
	add.s64 	%rd40, %rd37, %rd5;
	setp.ge.u64 	%p20, %rd40, %rd12;
	@%p20 bra 	$L__BB0_86;
	add.s64 	%rd41, %rd38, %rd5;
	ld.global.u32 	%r109, [%rd41];
	add.s64 	%rd42, %rd39, %rd5;
	st.u32 	[%rd42], %r109;
	add.s64 	%rd43, %rd40, %rd5;
	setp.ge.u64 	%p21, %rd43, %rd12;
	@%p21 bra 	$L__BB0_86;
	add.s64 	%rd44, %rd41, %rd5;
	ld.global.u32 	%r110, [%rd44];
	add.s64 	%rd45, %rd42, %rd5;
	st.u32 	[%rd45], %r110;
	add.s64 	%rd46, %rd43, %rd5;
	setp.ge.u64 	%p22, %rd46, %rd12;
	@%p22 bra 	$L__BB0_86;
	add.s64 	%rd47, %rd44, %rd5;
	ld.global.u32 	%r111, [%rd47];
	add.s64 	%rd48, %rd45, %rd5;
	st.u32 	[%rd48], %r111;
	add.s64 	%rd49, %rd46, %rd5;
	setp.ge.u64 	%p23, %rd49, %rd12;
	@%p23 bra 	$L__BB0_86;
	add.s64 	%rd50, %rd47, %rd5;
	ld.global.u32 	%r112, [%rd50];
	add.s64 	%rd51, %rd48, %rd5;
	st.u32 	[%rd51], %r112;
	add.s64 	%rd52, %rd49, %rd5;
	setp.ge.u64 	%p24, %rd52, %rd12;
	@%p24 bra 	$L__BB0_86;
	add.s64 	%rd53, %rd50, %rd5;
	ld.global.u32 	%r113, [%rd53];
	add.s64 	%rd54, %rd51, %rd5;
	st.u32 	[%rd54], %r113;
	add.s64 	%rd55, %rd52, %rd5;
	setp.ge.u64 	%p25, %rd55, %rd12;
	@%p25 bra 	$L__BB0_86;
	add.s64 	%rd56, %rd53, %rd5;
	ld.global.u32 	%r114, [%rd56];
	add.s64 	%rd57, %rd54, %rd5;
	st.u32 	[%rd57], %r114;
	add.s64 	%rd58, %rd55, %rd5;
	setp.ge.u64 	%p26, %rd58, %rd12;
	@%p26 bra 	$L__BB0_86;
	add.s64 	%rd59, %rd56, %rd5;
	ld.global.u32 	%r115, [%rd59];
	add.s64 	%rd60, %rd57, %rd5;
	st.u32 	[%rd60], %r115;
	add.s64 	%rd61, %rd58, %rd5;
	setp.ge.u64 	%p27, %rd61, %rd12;
	@%p27 bra 	$L__BB0_86;
	add.s64 	%rd62, %rd59, %rd5;
	ld.global.u32 	%r116, [%rd62];
	add.s64 	%rd63, %rd60, %rd5;
	st.u32 	[%rd63], %r116;
	add.s64 	%rd64, %rd61, %rd5;
	setp.ge.u64 	%p28, %rd64, %rd12;
	@%p28 bra 	$L__BB0_86;
	add.s64 	%rd65, %rd62, %rd5;
	ld.global.u32 	%r117, [%rd65];
	add.s64 	%rd66, %rd63, %rd5;
	st.u32 	[%rd66], %r117;
	add.s64 	%rd67, %rd64, %rd5;
	setp.ge.u64 	%p29, %rd67, %rd12;
	@%p29 bra 	$L__BB0_86;
	add.s64 	%rd68, %rd65, %rd5;
	ld.global.u32 	%r118, [%rd68];
	add.s64 	%rd69, %rd66, %rd5;
	st.u32 	[%rd69], %r118;
	add.s64 	%rd70, %rd67, %rd5;
	setp.ge.u64 	%p30, %rd70, %rd12;
	@%p30 bra 	$L__BB0_86;
	add.s64 	%rd71, %rd68, %rd5;
	ld.global.u32 	%r119, [%rd71];
	add.s64 	%rd72, %rd69, %rd5;
	st.u32 	[%rd72], %r119;
	add.s64 	%rd73, %rd70, %rd5;
	setp.ge.u64 	%p31, %rd73, %rd12;
	@%p31 bra 	$L__BB0_86;
	add.s64 	%rd74, %rd71, %rd5;
	ld.global.u32 	%r120, [%rd74];
	add.s64 	%rd75, %rd72, %rd5;
	st.u32 	[%rd75], %r120;
	add.s64 	%rd76, %rd73, %rd5;
	setp.ge.u64 	%p32, %rd76, %rd12;
	@%p32 bra 	$L__BB0_86;
	add.s64 	%rd77, %rd74, %rd5;
	ld.global.u32 	%r121, [%rd77];
	add.s64 	%rd78, %rd75, %rd5;
	st.u32 	[%rd78], %r121;
	add.s64 	%rd79, %rd76, %rd5;
	setp.ge.u64 	%p33, %rd79, %rd12;
	@%p33 bra 	$L__BB0_86;
	add.s64 	%rd80, %rd77, %rd5;
	ld.global.u32 	%r122, [%rd80];
	add.s64 	%rd81, %rd78, %rd5;
	st.u32 	[%rd81], %r122;
	add.s64 	%rd82, %rd79, %rd5;
	setp.ge.u64 	%p34, %rd82, %rd12;
	@%p34 bra 	$L__BB0_86;
	add.s64 	%rd83, %rd80, %rd5;
	ld.global.u32 	%r123, [%rd83];
	add.s64 	%rd84, %rd81, %rd5;
	st.u32 	[%rd84], %r123;
	add.s64 	%rd85, %rd82, %rd5;
	setp.ge.u64 	%p35, %rd85, %rd12;
	@%p35 bra 	$L__BB0_86;
	add.s64 	%rd86, %rd83, %rd5;
	ld.global.u32 	%r124, [%rd86];
	add.s64 	%rd87, %rd84, %rd5;
	st.u32 	[%rd87], %r124;
	add.s64 	%rd88, %rd85, %rd5;
	setp.ge.u64 	%p36, %rd88, %rd12;
	@%p36 bra 	$L__BB0_86;
	add.s64 	%rd89, %rd86, %rd5;
	ld.global.u32 	%r125, [%rd89];
	add.s64 	%rd90, %rd87, %rd5;
	st.u32 	[%rd90], %r125;
	add.s64 	%rd91, %rd88, %rd5;
	setp.ge.u64 	%p37, %rd91, %rd12;
	@%p37 bra 	$L__BB0_86;
	add.s64 	%rd92, %rd89, %rd5;
	ld.global.u32 	%r126, [%rd92];
	add.s64 	%rd93, %rd90, %rd5;
	st.u32 	[%rd93], %r126;
	add.s64 	%rd94, %rd91, %rd5;
	setp.ge.u64 	%p38, %rd94, %rd12;
	@%p38 bra 	$L__BB0_86;
	add.s64 	%rd95, %rd92, %rd5;
	ld.global.u32 	%r127, [%rd95];
	add.s64 	%rd96, %rd93, %rd5;
	st.u32 	[%rd96], %r127;
	add.s64 	%rd97, %rd94, %rd5;
	setp.ge.u64 	%p39, %rd97, %rd12;
	@%p39 bra 	$L__BB0_86;
	add.s64 	%rd98, %rd95, %rd5;
	ld.global.u32 	%r128, [%rd98];
	add.s64 	%rd99, %rd96, %rd5;
	st.u32 	[%rd99], %r128;
	add.s64 	%rd100, %rd97, %rd5;
	setp.ge.u64 	%p40, %rd100, %rd12;
	@%p40 bra 	$L__BB0_86;
	add.s64 	%rd101, %rd98, %rd5;
	ld.global.u32 	%r129, [%rd101];
	add.s64 	%rd102, %rd99, %rd5;
	st.u32 	[%rd102], %r129;
	add.s64 	%rd103, %rd100, %rd5;
	setp.ge.u64 	%p41, %rd103, %rd12;
	@%p41 bra 	$L__BB0_86;
	add.s64 	%rd104, %rd101, %rd5;
	ld.global.u32 	%r130, [%rd104];
	add.s64 	%rd105, %rd102, %rd5;
	st.u32 	[%rd105], %r130;
	add.s64 	%rd106, %rd103, %rd5;
	setp.ge.u64 	%p42, %rd106, %rd12;
	@%p42 bra 	$L__BB0_86;
	add.s64 	%rd107, %rd104, %rd5;
	ld.global.u32 	%r131, [%rd107];
	add.s64 	%rd108, %rd105, %rd5;
	st.u32 	[%rd108], %r131;
	add.s64 	%rd109, %rd106, %rd5;
	setp.ge.u64 	%p43, %rd109, %rd12;
	@%p43 bra 	$L__BB0_86;
	add.s64 	%rd110, %rd107, %rd5;
	ld.global.u32 	%r132, [%rd110];
	add.s64 	%rd111, %rd108, %rd5;
	st.u32 	[%rd111], %r132;
	add.s64 	%rd112, %rd109, %rd5;
	setp.ge.u64 	%p44, %rd112, %rd12;
	@%p44 bra 	$L__BB0_86;
	add.s64 	%rd113, %rd110, %rd5;
	ld.global.u32 	%r133, [%rd113];
	add.s64 	%rd114, %rd111, %rd5;
	st.u32 	[%rd114], %r133;
	add.s64 	%rd115, %rd112, %rd5;
	setp.ge.u64 	%p45, %rd115, %rd12;
	@%p45 bra 	$L__BB0_86;
	add.s64 	%rd116, %rd113, %rd5;
	ld.global.u32 	%r134, [%rd116];
	add.s64 	%rd117, %rd114, %rd5;
	st.u32 	[%rd117], %r134;
	add.s64 	%rd118, %rd115, %rd5;
	setp.ge.u64 	%p46, %rd118, %rd12;
	@%p46 bra 	$L__BB0_86;
	add.s64 	%rd119, %rd116, %rd5;
	ld.global.u32 	%r135, [%rd119];
	add.s64 	%rd120, %rd117, %rd5;
	st.u32 	[%rd120], %r135;
	add.s64 	%rd121, %rd118, %rd5;
	setp.ge.u64 	%p47, %rd121, %rd12;
	@%p47 bra 	$L__BB0_86;
	add.s64 	%rd122, %rd119, %rd5;
	ld.global.u32 	%r136, [%rd122];
	add.s64 	%rd123, %rd120, %rd5;
	st.u32 	[%rd123], %r136;
	add.s64 	%rd124, %rd121, %rd5;
	setp.ge.u64 	%p48, %rd124, %rd12;
	@%p48 bra 	$L__BB0_86;
	add.s64 	%rd125, %rd122, %rd5;
	ld.global.u32 	%r137, [%rd125];
	add.s64 	%rd126, %rd123, %rd5;
	st.u32 	[%rd126], %r137;
	add.s64 	%rd127, %rd124, %rd5;
	setp.ge.u64 	%p49, %rd127, %rd12;
	@%p49 bra 	$L__BB0_86;
	add.s64 	%rd128, %rd125, %rd5;
	ld.global.u32 	%r138, [%rd128];
	add.s64 	%rd129, %rd126, %rd5;
	st.u32 	[%rd129], %r138;
	add.s64 	%rd130, %rd127, %rd5;
	setp.ge.u64 	%p50, %rd130, %rd12;
	@%p50 bra 	$L__BB0_86;
	add.s64 	%rd131, %rd128, %rd5;
	ld.global.u32 	%r139, [%rd131];
	add.s64 	%rd132, %rd129, %rd5;
	st.u32 	[%rd132], %r139;
	add.s64 	%rd133, %rd130, %rd5;
	setp.ge.u64 	%p51, %rd133, %rd12;
	@%p51 bra 	$L__BB0_86;
	add.s64 	%rd134, %rd131, %rd5;
	ld.global.u32 	%r140, [%rd134];
	add.s64 	%rd135, %rd132, %rd5;
	st.u32 	[%rd135], %r140;
	add.s64 	%rd136, %rd133, %rd5;
	setp.ge.u64 	%p52, %rd136, %rd12;
	@%p52 bra 	$L__BB0_86;
	add.s64 	%rd137, %rd134, %rd5;
	ld.global.u32 	%r141, [%rd137];
	add.s64 	%rd138, %rd135, %rd5;
	st.u32 	[%rd138], %r141;
	add.s64 	%rd139, %rd136, %rd5;
	setp.ge.u64 	%p53, %rd139, %rd12;
	@%p53 bra 	$L__BB0_86;
	add.s64 	%rd140, %rd137, %rd5;
	ld.global.u32 	%r142, [%rd140];
	add.s64 	%rd141, %rd138, %rd5;
	st.u32 	[%rd141], %r142;
	add.s64 	%rd142, %rd139, %rd5;
	setp.ge.u64 	%p54, %rd142, %rd12;
	@%p54 bra 	$L__BB0_86;
	add.s64 	%rd143, %rd140, %rd5;
	ld.global.u32 	%r143, [%rd143];
	add.s64 	%rd144, %rd141, %rd5;
	st.u32 	[%rd144], %r143;
	add.s64 	%rd145, %rd142, %rd5;
	setp.ge.u64 	%p55, %rd145, %rd12;
	@%p55 bra 	$L__BB0_86;
	add.s64 	%rd146, %rd143, %rd5;
	ld.global.u32 	%r144, [%rd146];
	add.s64 	%rd147, %rd144, %rd5;
	st.u32 	[%rd147], %r144;
	add.s64 	%rd148, %rd145, %rd5;
	setp.ge.u64 	%p56, %rd148, %rd12;
	@%p56 bra 	$L__BB0_86;
	add.s64 	%rd149, %rd146, %rd5;
	ld.global.u32 	%r145, [%rd149];
	add.s64 	%rd150, %rd147, %rd5;
	st.u32 	[%rd150], %r145;
	add.s64 	%rd151, %rd148, %rd5;
	setp.ge.u64 	%p57, %rd151, %rd12;
	@%p57 bra 	$L__BB0_86;
	add.s64 	%rd152, %rd149, %rd5;
	ld.global.u32 	%r146, [%rd152];
	add.s64 	%rd153, %rd150, %rd5;
	st.u32 	[%rd153], %r146;
	add.s64 	%rd154, %rd151, %rd5;
	setp.ge.u64 	%p58, %rd154, %rd12;
	@%p58 bra 	$L__BB0_86;
	add.s64 	%rd155, %rd152, %rd5;
	ld.global.u32 	%r147, [%rd155];
	add.s64 	%rd156, %rd153, %rd5;
	st.u32 	[%rd156], %r147;
	add.s64 	%rd157, %rd154, %rd5;
	setp.ge.u64 	%p59, %rd157, %rd12;
	@%p59 bra 	$L__BB0_86;
	add.s64 	%rd158, %rd155, %rd5;
	ld.global.u32 	%r148, [%rd158];
	add.s64 	%rd159, %rd156, %rd5;
	st.u32 	[%rd159], %r148;
	add.s64 	%rd160, %rd157, %rd5;
	setp.ge.u64 	%p60, %rd160, %rd12;
	@%p60 bra 	$L__BB0_86;
	add.s64 	%rd161, %rd158, %rd5;
	ld.global.u32 	%r149, [%rd161];
	add.s64 	%rd162, %rd159, %rd5;
	st.u32 	[%rd162], %r149;
	add.s64 	%rd163, %rd160, %rd5;
	setp.ge.u64 	%p61, %rd163, %rd12;
	@%p61 bra 	$L__BB0_86;
	add.s64 	%rd164, %rd161, %rd5;
	ld.global.u32 	%r150, [%rd164];
	add.s64 	%rd165, %rd162, %rd5;
	st.u32 	[%rd165], %r150;
	add.s64 	%rd166, %rd163, %rd5;
	setp.ge.u64 	%p62, %rd166, %rd12;
	@%p62 bra 	$L__BB0_86;
	add.s64 	%rd167, %rd164, %rd5;
	ld.global.u32 	%r151, [%rd167];
	add.s64 	%rd168, %rd165, %rd5;
	st.u32 	[%rd168], %r151;
	add.s64 	%rd169, %rd166, %rd5;
	setp.ge.u64 	%p63, %rd169, %rd12;
	@%p63 bra 	$L__BB0_86;
	add.s64 	%rd170, %rd167, %rd5;
	ld.global.u32 	%r152, [%rd170];
	add.s64 	%rd171, %rd168, %rd5;
	st.u32 	[%rd171], %r152;
	add.s64 	%rd172, %rd169, %rd5;
	setp.ge.u64 	%p64, %rd172, %rd12;
	@%p64 bra 	$L__BB0_86;
	add.s64 	%rd173, %rd170, %rd5;
	ld.global.u32 	%r153, [%rd173];
	add.s64 	%rd174, %rd171, %rd5;
	st.u32 	[%rd174], %r153;
	add.s64 	%rd175, %rd172, %rd5;
	setp.ge.u64 	%p65, %rd175, %rd12;
	@%p65 bra 	$L__BB0_86;
	add.s64 	%rd176, %rd173, %rd5;
	ld.global.u32 	%r154, [%rd176];
	add.s64 	%rd177, %rd174, %rd5;
	st.u32 	[%rd177], %r154;
	add.s64 	%rd178, %rd175, %rd5;
	setp.ge.u64 	%p66, %rd178, %rd12;
	@%p66 bra 	$L__BB0_86;
	add.s64 	%rd179, %rd176, %rd5;
	ld.global.u32 	%r155, [%rd179];
	add.s64 	%rd180, %rd177, %rd5;
	st.u32 	[%rd180], %r155;
	add.s64 	%rd181, %rd178, %rd5;
	setp.ge.u64 	%p67, %rd181, %rd12;
	@%p67 bra 	$L__BB0_86;
	add.s64 	%rd182, %rd179, %rd5;
	ld.global.u32 	%r156, [%rd182];
	add.s64 	%rd183, %rd180, %rd5;
	st.u32 	[%rd183], %r156;
	add.s64 	%rd184, %rd181, %rd5;
	setp.ge.u64 	%p68, %rd184, %rd12;
	@%p68 bra 	$L__BB0_86;
	add.s64 	%rd185, %rd182, %rd5;
	ld.global.u32 	%r157, [%rd185];
	add.s64 	%rd186, %rd183, %rd5;
	st.u32 	[%rd186], %r157;
	add.s64 	%rd187, %rd184, %rd5;
	setp.ge.u64 	%p69, %rd187, %rd12;
	@%p69 bra 	$L__BB0_86;
	add.s64 	%rd188, %rd185, %rd5;
	ld.global.u32 	%r158, [%rd188];
	add.s64 	%rd189, %rd186, %rd5;
	st.u32 	[%rd189], %r158;
	add.s64 	%rd190, %rd187, %rd5;
	setp.ge.u64 	%p70, %rd190, %rd12;
	@%p70 bra 	$L__BB0_86;
	add.s64 	%rd191, %rd188, %rd5;
	ld.global.u32 	%r159, [%rd191];
	add.s64 	%rd192, %rd189, %rd5;
	st.u32 	[%rd192], %r159;
	add.s64 	%rd193, %rd190, %rd5;
	setp.ge.u64 	%p71, %rd193, %rd12;
	@%p71 bra 	$L__BB0_86;
	add.s64 	%rd194, %rd191, %rd5;
	ld.global.u32 	%r160, [%rd194];
	add.s64 	%rd195, %rd192, %rd5;
	st.u32 	[%rd195], %r160;
	add.s64 	%rd196, %rd193, %rd5;
	setp.ge.u64 	%p72, %rd196, %rd12;
	@%p72 bra 	$L__BB0_86;
	add.s64 	%rd197, %rd194, %rd5;
	ld.global.u32 	%r161, [%rd197];
	add.s64 	%rd198, %rd195, %rd5;
	st.u32 	[%rd198], %r161;
	add.s64 	%rd199, %rd196, %rd5;
	setp.ge.u64 	%p73, %rd199, %rd12;
	@%p73 bra 	$L__BB0_86;
	add.s64 	%rd200, %rd197, %rd5;
	ld.global.u32 	%r162, [%rd200];
	add.s64 	%rd201, %rd198, %rd5;
	st.u32 	[%rd201], %r162;
	add.s64 	%rd202, %rd199, %rd5;
	setp.ge.u64 	%p74, %rd202, %rd12;
	@%p74 bra 	$L__BB0_86;
	add.s64 	%rd426, %rd200, %rd5;
	ld.global.u32 	%r163, [%rd426];
	add.s64 	%rd427, %rd201, %rd5;
	st.u32 	[%rd427], %r163;
	add.s64 	%rd505, %rd202, %rd5;
	setp.lt.u64 	%p75, %rd505, %rd12;
	@%p75 bra 	$L__BB0_22;
$L__BB0_86:
	add.s32 	%r167, %r11, -8;
	// begin inline asm
	cp.async.mbarrier.arrive.shared.b64 [%r167];
	// end inline asm
	mov.b32 	%r323, 1;
	// begin inline asm
	mbarrier.arrive.shared::cta.b64                             %rd431,  [%r167], %r323;    // 2. 
	// end inline asm
	add.s16 	%rs27, %rs53, 1;
	and.b16  	%rs28, %rs27, 255;
	setp.eq.s16 	%p78, %rs28, 2;
	selp.b16 	%rs53, 0, %rs27, %p78;
	selp.u16 	%rs29, 1, 0, %p78;
	xor.b16  	%rs59, %rs59, %rs29;
	mov.b16 	%rs50, 1;
$L__BB0_87:
	add.s64 	%rd433, %rd4, %rd504;
	st.local.u8 	[%rd433], %rs50;
	add.s32 	%r326, %r323, %r326;
	mov.b64 	%rd504, 1;
	mov.pred 	%p197, 0;
	@%p1 bra 	$L__BB0_6;
	shl.b32 	%r21, %r3, 3;
	shl.b32 	%r22, %r4, 3;
	mov.b16 	%rs52, 0;
	mov.b32 	%r324, 0;
	mov.u32 	%r325, %r324;
$L__BB0_89:
	cvt.u64.u32 	%rd434, %r324;
	add.s64 	%rd204, %rd4, %rd434;
	ld.local.u8 	%rs31, [%rd204];
	setp.eq.s16 	%p80, %rs31, 0;
	@%p80 bra 	$L__BB0_208;
	and.b16  	%rs32, %rs52, 255;
	mul.wide.u16 	%r172, %rs32, 16;
	shr.u16 	%rs33, %rs59, 1;
	and.b16  	%rs34, %rs33, 1;
	// begin inline asm
	mov.u64 %rd435, %globaltimer;
	// end inline asm
	mov.u32 	%r173, _ZZN32_GLOBAL__N__65953b18_4_k_cu_main24tma_neighbor_copy_kernelEPKfPfiiE16pipeline_storage;
	add.s32 	%r26, %r173, %r172;
	cvt.u32.u16 	%r27, %rs34;
	mov.b32 	%r327, 0;
$L__BB0_91:
	// begin inline asm
	{
	.reg .pred p;
	mbarrier.try_wait.parity.shared.b64 p, [%r26], %r27;
	selp.b32 %r174, 1, 0, p;
	}
	// end inline asm
	setp.ne.s32 	%p81, %r174, 0;
	@%p81 bra 	$L__BB0_98;
	setp.gt.s32 	%p187, %r327, 15;
	@%p187 bra 	$L__BB0_94;
	add.s32 	%r327, %r327, 1;
	bra.uni 	$L__BB0_91;
$L__BB0_94:
	// begin inline asm
	mov.u64 %rd487, %globaltimer;
	// end inline asm
	sub.s64 	%rd206, %rd487, %rd435;
	setp.lt.s64 	%p188, %rd206, 4000000;
	@%p188 bra 	$L__BB0_96;
	mov.b32 	%r302, 1000000;
	// begin inline asm
	nanosleep.u32 %r302;
	// end inline asm
	bra.uni 	$L__BB0_91;
$L__BB0_96:
	setp.lt.s64 	%p189, %rd206, 40000;
	@%p189 bra 	$L__BB0_91;
	shr.s64 	%rd488, %rd206, 63;
	shr.u64 	%rd489, %rd488, 62;
	add.s64 	%rd490, %rd206, %rd489;
	shr.u64 	%rd491, %rd490, 2;
	cvt.u32.u64 	%r303, %rd491;
	// begin inline asm
	nanosleep.u32 %r303;
	// end inline asm
	bra.uni 	$L__BB0_91;
$L__BB0_98:
	barrier.sync 	0;
	mul.wide.u32 	%rd436, %r324, 4;
	add.s64 	%rd207, %rd3, %rd436;
	ld.local.u32 	%r177, [%rd207];
	shl.b32 	%r30, %r177, 11;
	sub.s32 	%r31, %r59, %r30;
	setp.lt.s32 	%p82, %r31, 1;
	mul.wide.u32 	%rd437, %r324, 8;
	add.s64 	%rd208, %rd2, %rd437;
	@%p82 bra 	$L__BB0_126;
	min.u32 	%r178, %r31, 2112;
	min.u32 	%r32, %r31, 2048;
	ld.local.u64 	%rd209, [%rd208];
	add.s32 	%r33, %r178, -1;
	setp.ge.u32 	%p83, %r21, %r32;
	@%p83 bra 	$L__BB0_126;
	mov.u32 	%r328, %r21;
$L__BB0_101:
	setp.ge.u32 	%p84, %r328, %r32;
	@%p84 bra 	$L__BB0_125;
	ld.param.u64 	%rd503, [_ZN32_GLOBAL__N__65953b18_4_k_cu_main24tma_neighbor_copy_kernelEPKfPfii_param_1];
	add.s32 	%r35, %r328, %r30;
	setp.ge.s32 	%p85, %r35, %r59;
	mul.wide.u32 	%rd438, %r328, 4;
	add.s64 	%rd210, %rd209, %rd438;
	cvta.to.global.u64 	%rd439, %rd503;
	mul.wide.s32 	%rd440, %r35, 4;
	add.s64 	%rd211, %rd439, %rd440;
	@%p85 bra 	$L__BB0_104;
	ld.f32 	%f1, [%rd210];
	setp.lt.s32 	%p86, %r328, %r33;
	add.s32 	%r179, %r328, 1;
	selp.b32 	%r180, %r179, %r33, %p86;
	add.s32 	%r181, %r328, 64;
	min.s32 	%r182, %r181, %r33;
	mul.wide.s32 	%rd441, %r180, 4;
	add.s64 	%rd442, %rd209, %rd441;
	ld.f32 	%f2, [%rd442];
	mul.wide.s32 	%rd443, %r182, 4;
	add.s64 	%rd444, %rd209, %rd443;
	ld.f32 	%f3, [%rd444];
	mul.f32 	%f4, %f1, 0f3F400000;
	fma.rn.f32 	%f5, %f2, 0f3E800000, %f4;
	fma.rn.f32 	%f6, %f3, 0f3E000000, %f5;
	st.global.f32 	[%rd211], %f6;
$L__BB0_104:
	add.s32 	%r36, %r328, 1;
	setp.ge.u32 	%p87, %r36, %r32;
	@%p87 bra 	$L__BB0_125;
	add.s32 	%r183, %r35, 1;
	setp.ge.s32 	%p88, %r183, %r59;
	@%p88 bra 	$L__BB0_107;
	ld.f32 	%f7, [%rd210+4];
	setp.lt.s32 	%p89, %r36, %r33;
	add.s32 	%r184, %r328, 2;
	selp.b32 	%r185, %r184, %r33, %p89;
	add.s32 	%r186, %r328, 65;
	min.s32 	%r187, %r186, %r33;
	mul.wide.s32 	%rd445, %r185, 4;
	add.s64 	%rd446, %rd209, %rd445;
	ld.f32 	%f8, [%rd446];
	mul.wide.s32 	%rd447, %r187, 4;
	add.s64 	%rd448, %rd209, %rd447;
	ld.f32 	%f9, [%rd448];
	mul.f32 	%f10, %f7, 0f3F400000;
	fma.rn.f32 	%f11, %f8, 0f3E800000, %f10;
	fma.rn.f32 	%f12, %f9, 0f3E000000, %f11;
	st.global.f32 	[%rd211+4], %f12;
$L__BB0_107:
	add.s32 	%r37, %r328, 2;
	setp.ge.u32 	%p90, %r37, %r32;
	@%p90 bra 	$L__BB0_125;
	add.s32 	%r188, %r35, 2;
	setp.ge.s32 	%p91, %r188, %r59;
	@%p91 bra 	$L__BB0_110;
	ld.f32 	%f13, [%rd210+8];
	setp.lt.s32 	%p92, %r37, %r33;
	add.s32 	%r189, %r328, 3;
	selp.b32 	%r190, %r189, %r33, %p92;
	add.s32 	%r191, %r328, 66;
	min.s32 	%r192, %r191, %r33;
	mul.wide.s32 	%rd449, %r190, 4;
	add.s64 	%rd450, %rd209, %rd449;
	ld.f32 	%f14, [%rd450];
	mul.wide.s32 	%rd451, %r192, 4;
	add.s64 	%rd452, %rd209, %rd451;
	ld.f32 	%f15, [%rd452];
	mul.f32 	%f16, %f13, 0f3F400000;
	fma.rn.f32 	%f17, %f14, 0f3E800000, %f16;
	fma.rn.f32 	%f18, %f15, 0f3E000000, %f17;
	st.global.f32 	[%rd211+8], %f18;
$L__BB0_110:
	add.s32 	%r38, %r328, 3;
	setp.ge.u32 	%p93, %r38, %r32;
	@%p93 bra 	$L__BB0_125;
	add.s32 	%r193, %r35, 3;
	setp.ge.s32 	%p94, %r193, %r59;
	@%p94 bra 	$L__BB0_113;
	ld.f32 	%f19, [%rd210+12];
	setp.lt.s32 	%p95, %r38, %r33;
	add.s32 	%r194, %r328, 4;
	selp.b32 	%r195, %r194, %r33, %p95;
	add.s32 	%r196, %r328, 67;
	min.s32 	%r197, %r196, %r33;
	mul.wide.s32 	%rd453, %r195, 4;
	add.s64 	%rd454, %rd209, %rd453;
	ld.f32 	%f20, [%rd454];
	mul.wide.s32 	%rd455, %r197, 4;
	add.s64 	%rd456, %rd209, %rd455;
	ld.f32 	%f21, [%rd456];
	mul.f32 	%f22, %f19, 0f3F400000;
	fma.rn.f32 	%f23, %f20, 0f3E800000, %f22;
	fma.rn.f32 	%f24, %f21, 0f3E000000, %f23;
	st.global.f32 	[%rd211+12], %f24;
$L__BB0_113:
	add.s32 	%r39, %r328, 4;
	setp.ge.u32 	%p96, %r39, %r32;
	@%p96 bra 	$L__BB0_125;
	add.s32 	%r198, %r35, 4;
	setp.ge.s32 	%p97, %r198, %r59;
	@%p97 bra 	$L__BB0_116;
	ld.f32 	%f25, [%rd210+16];
	setp.lt.s32 	%p98, %r39, %r33;
	add.s32 	%r199, %r328, 5;
	selp.b32 	%r200, %r199, %r33, %p98;
	add.s32 	%r201, %r328, 68;
	min.s32 	%r202, %r201, %r33;
	mul.wide.s32 	%rd457, %r200, 4;
	add.s64 	%rd458, %rd209, %rd457;
	ld.f32 	%f26, [%rd458];
	mul.wide.s32 	%rd459, %r202, 4;
	add.s64 	%rd460, %rd209, %rd459;
	ld.f32 	%f27, [%rd460];
	mul.f32 	%f28, %f25, 0f3F400000;
	fma.rn.f32 	%f29, %f26, 0f3E800000, %f28;
	fma.rn.f32 	%f30, %f27, 0f3E000000, %f29;
	st.global.f32 	[%rd211+16], %f30;
$L__BB0_116:
	add.s32 	%r40, %r328, 5;
	setp.ge.u32 	%p99, %r40, %r32;
	@%p99 bra 	$L__BB0_125;
	add.s32 	%r203, %r35, 5;
	setp.ge.s32 	%p100, %r203, %r59;
	@%p100 bra 	$L__BB0_119;
	ld.f32 	%f31, [%rd210+20];
	setp.lt.s32 	%p101, %r40, %r33;
	add.s32 	%r204, %r328, 6;
	selp.b32 	%r205, %r204, %r33, %p101;
	add.s32 	%r206, %r328, 69;
	min.s32 	%r207, %r206, %r33;
	mul.wide.s32 	%rd461, %r205, 4;
	add.s64 	%rd462, %rd209, %rd461;
	ld.f32 	%f32, [%rd462];
	mul.wide.s32 	%rd463, %r207, 4;
	add.s64 	%rd464, %rd209, %rd463;
	ld.f32 	%f33, [%rd464];
	mul.f32 	%f34, %f31, 0f3F400000;
	fma.rn.f32 	%f35, %f32, 0f3E800000, %f34;
	fma.rn.f32 	%f36, %f33, 0f3E000000, %f35;
	st.global.f32 	[%rd211+20], %f36;
$L__BB0_119:
	add.s32 	%r41, %r328, 6;
	setp.ge.u32 	%p102, %r41, %r32;
	@%p102 bra 	$L__BB0_125;
	add.s32 	%r208, %r35, 6;
	setp.ge.s32 	%p103, %r208, %r59;
	@%p103 bra 	$L__BB0_122;
	ld.f32 	%f37, [%rd210+24];
	setp.lt.s32 	%p104, %r41, %r33;
	add.s32 	%r209, %r328, 7;
	selp.b32 	%r210, %r209, %r33, %p104;
	add.s32 	%r211, %r328, 70;
	min.s32 	%r212, %r211, %r33;
	mul.wide.s32 	%rd465, %r210, 4;
	add.s64 	%rd466, %rd209, %rd465;
	ld.f32 	%f38, [%rd466];
	mul.wide.s32 	%rd467, %r212, 4;
	add.s64 	%rd468, %rd209, %rd467;
	ld.f32 	%f39, [%rd468];
	mul.f32 	%f40, %f37, 0f3F400000;
	fma.rn.f32 	%f41, %f38, 0f3E800000, %f40;
	fma.rn.f32 	%f42, %f39, 0f3E000000, %f41;
	st.global.f32 	[%rd211+24], %f42;
$L__BB0_122:
	add.s32 	%r42, %r328, 7;
	setp.ge.u32 	%p105, %r42, %r32;
	@%p105 bra 	$L__BB0_125;
	add.s32 	%r213, %r35, 7;
	setp.ge.s32 	%p106, %r213, %r59;
	@%p106 bra 	$L__BB0_125;
	ld.f32 	%f43, [%rd210+28];
	setp.lt.s32 	%p107, %r42, %r33;
	add.s32 	%r214, %r328, 8;
	selp.b32 	%r215, %r214, %r33, %p107;
	add.s32 	%r216, %r328, 71;
	min.s32 	%r217, %r216, %r33;
	mul.wide.s32 	%rd469, %r215, 4;
	add.s64 	%rd470, %rd209, %rd469;
	ld.f32 	%f44, [%rd470];
	mul.wide.s32 	%rd471, %r217, 4;
	add.s64 	%rd472, %rd209, %rd471;
	ld.f32 	%f45, [%rd472];
	mul.f32 	%f46, %f43, 0f3F400000;
	fma.rn.f32 	%f47, %f44, 0f3E800000, %f46;
	fma.rn.f32 	%f48, %f45, 0f3E000000, %f47;
	st.global.f32 	[%rd211+28], %f48;
$L__BB0_125:
	add.s32 	%r328, %r328, %r22;
	setp.lt.u32 	%p108, %r328, %r32;
	@%p108 bra 	$L__BB0_101;
$L__BB0_126:
	add.s32 	%r218, %r26, 8;
	mov.b32 	%r219, 1;
	// begin inline asm
	mbarrier.arrive.shared::cta.b64                             %rd473,  [%r218], %r219;    // 2. 
	// end inline asm
	add.s16 	%rs35, %rs52, 1;
	and.b16  	%rs36, %rs35, 255;
	setp.eq.s16 	%p109, %rs36, 2;
	xor.b16  	%rs37, %rs59, 2;
	selp.b16 	%rs52, 0, %rs35, %p109;
	selp.b16 	%rs59, %rs37, %rs59, %p109;
	mov.b16 	%rs38, 0;
	st.local.u8 	[%rd204], %rs38;
	add.s32 	%r325, %r325, 1;
	setp.ge.s32 	%p110, %r326, %r7;
	@%p110 bra 	$L__BB0_208;
	st.local.u32 	[%rd207], %r326;
	shl.b32 	%r45, %r326, 11;
	setp.le.s32 	%p111, %r59, %r45;
	mov.b16 	%rs56, 0;
	@%p111 bra 	$L__BB0_207;
	and.b16  	%rs40, %rs53, 255;
	mul.wide.u16 	%r221, %rs40, 16;
	cvt.u32.u16 	%r222, %rs59;
	// begin inline asm
	mov.u64 %rd474, %globaltimer;
	// end inline asm
	mov.u32 	%r223, _ZZN32_GLOBAL__N__65953b18_4_k_cu_main24tma_neighbor_copy_kernelEPKfPfiiE16pipeline_storage;
	add.s32 	%r224, %r223, %r221;
	add.s32 	%r46, %r224, 8;
	and.b32  	%r47, %r222, 1;
	mov.b32 	%r329, 0;
$L__BB0_129:
	// begin inline asm
	{
	.reg .pred p;
	mbarrier.try_wait.parity.shared.b64 p, [%r46], %r47;
	selp.b32 %r225, 1, 0, p;
	}
	// end inline asm
	setp.ne.s32 	%p112, %r225, 0;
	@%p112 bra 	$L__BB0_136;
	setp.gt.s32 	%p184, %r329, 15;
	@%p184 bra 	$L__BB0_132;
	add.s32 	%r329, %r329, 1;
	bra.uni 	$L__BB0_129;
$L__BB0_132:
	// begin inline asm
	mov.u64 %rd482, %globaltimer;
	// end inline asm
	sub.s64 	%rd213, %rd482, %rd474;
	setp.lt.s64 	%p185, %rd213, 4000000;
	@%p185 bra 	$L__BB0_134;
	mov.b32 	%r300, 1000000;
	// begin inline asm
	nanosleep.u32 %r300;
	// end inline asm
	bra.uni 	$L__BB0_129;
$L__BB0_134:
	setp.lt.s64 	%p186, %rd213, 40000;
	@%p186 bra 	$L__BB0_129;
	shr.s64 	%rd483, %rd213, 63;
	shr.u64 	%rd484, %rd483, 62;
	add.s64 	%rd485, %rd213, %rd484;
	shr.u64 	%rd486, %rd485, 2;
	cvt.u32.u64 	%r301, %rd486;
	// begin inline asm
	nanosleep.u32 %r301;
	// end inline asm
	bra.uni 	$L__BB0_129;
$L__BB0_136:
	ld.local.u64 	%rd214, [%rd208];
	mul.wide.s32 	%rd475, %r45, 4;
	add.s64 	%rd215, %rd1, %rd475;
	sub.s32 	%r228, %r59, %r45;
	min.s32 	%r229, %r228, 2112;
	mul.wide.s32 	%rd216, %r229, 4;
	isspacep.shared	%p113, %rd214;
	not.pred 	%p114, %p113;
	@%p114 bra 	$L__BB0_140;
	cvt.u32.u64 	%r50, %rd216;
	setp.ge.s32 	%p180, %r8, %r50;
	@%p180 bra 	$L__BB0_206;
	cvta.to.shared.u64 	%rd478, %rd214;
	cvt.u32.u64 	%r51, %rd478;
	mov.u32 	%r330, %r8;
$L__BB0_139:
	cvt.u32.u64 	%r295, %rd5;
	cvt.u64.u32 	%rd480, %r330;
	add.s32 	%r294, %r51, %r330;
	add.s64 	%rd479, %rd215, %rd480;
	// begin inline asm
	cp.async.ca.shared.global [%r294], [%rd479], 4, 4;
	// end inline asm
	add.s32 	%r330, %r330, %r295;
	setp.lt.s32 	%p181, %r330, %r50;
	@%p181 bra 	$L__BB0_139;
	bra.uni 	$L__BB0_206;
$L__BB0_140:
	setp.le.u64 	%p115, %rd216, %rd6;
	@%p115 bra 	$L__BB0_206;
	mov.u64 	%rd506, %rd6;
$L__BB0_142:
	.pragma "nounroll";
	add.s64 	%rd218, %rd215, %rd506;
	ld.global.u32 	%r230, [%rd218];
	add.s64 	%rd219, %rd214, %rd506;
	st.u32 	[%rd219], %r230;
	add.s64 	%rd220, %rd506, %rd5;
	setp.ge.u64 	%p116, %rd220, %rd216;
	@%p116 bra 	$L__BB0_206;
	add.s64 	%rd221, %rd218, %rd5;
	ld.global.u32 	%r231, [%rd221];
	add.s64 	%rd222, %rd219, %rd5;
	st.u32 	[%rd222], %r231;
	add.s64 	%rd223, %rd220, %rd5;
	setp.ge.u64 	%p117, %rd223, %rd216;
	@%p117 bra 	$L__BB0_206;
	add.s64 	%rd224, %rd221, %rd5;
	ld.global.u32 	%r232, [%rd224];
	add.s64 	%rd225, %rd222, %rd5;
	st.u32 	[%rd225], %r232;
	add.s64 	%rd226, %rd223, %rd5;
	setp.ge.u64 	%p118, %rd226, %rd216;
	@%p118 bra 	$L__BB0_206;
	add.s64 	%rd227, %rd224, %rd5;
	ld.global.u32 	%r233, [%rd227];
	add.s64 	%rd228, %rd225, %rd5;
	st.u32 	[%rd228], %r233;
	add.s64 	%rd229, %rd226, %rd5;
	setp.ge.u64 	%p119, %rd229, %rd216;
	@%p119 bra 	$L__BB0_206;
	add.s64 	%rd230, %rd227, %rd5;
	ld.global.u32 	%r234, [%rd230];
	add.s64 	%rd231, %rd228, %rd5;
	st.u32 	[%rd231], %r234;
	add.s64 	%rd232, %rd229, %rd5;
	setp.ge.u64 	%p120, %rd232, %rd216;
	@%p120 bra 	$L__BB0_206;
	add.s64 	%rd233, %rd230, %rd5;
	ld.global.u32 	%r235, [%rd233];
	add.s64 	%rd234, %rd231, %rd5;
	st.u32 	[%rd234], %r235;
	add.s64 	%rd235, %rd232, %rd5;
	setp.ge.u64 	%p121, %rd235, %rd216;
	@%p121 bra 	$L__BB0_206;
	add.s64 	%rd236, %rd233, %rd5;
	ld.global.u32 	%r236, [%rd236];
	add.s64 	%rd237, %rd234, %rd5;
	st.u32 	[%rd237], %r236;
	add.s64 	%rd238, %rd235, %rd5;
	setp.ge.u64 	%p122, %rd238, %rd216;
	@%p122 bra 	$L__BB0_206;
	add.s64 	%rd239, %rd236, %rd5;
	ld.global.u32 	%r237, [%rd239];
	add.s64 	%rd240, %rd237, %rd5;
	st.u32 	[%rd240], %r237;
	add.s64 	%rd241, %rd238, %rd5;
	setp.ge.u64 	%p123, %rd241, %rd216;
	@%p123 bra 	$L__BB0_206;
	add.s64 	%rd242, %rd239, %rd5;
	ld.global.u32 	%r238, [%rd242];
	add.s64 	%rd243, %rd240, %rd5;
	st.u32 	[%rd243], %r238;
	add.s64 	%rd244, %rd241, %rd5;
	setp.ge.u64 	%p124, %rd244, %rd216;
	@%p124 bra 	$L__BB0_206;
	add.s64 	%rd245, %rd242, %rd5;
	ld.global.u32 	%r239, [%rd245];
	add.s64 	%rd246, %rd243, %rd5;
	st.u32 	[%rd246], %r239;
	add.s64 	%rd247, %rd244, %rd5;
	setp.ge.u64 	%p125, %rd247, %rd216;
	@%p125 bra 	$L__BB0_206;
	add.s64 	%rd248, %rd245, %rd5;
	ld.global.u32 	%r240, [%rd248];
	add.s64 	%rd249, %rd246, %rd5;
	st.u32 	[%rd249], %r240;
	add.s64 	%rd250, %rd247, %rd5;
	setp.ge.u64 	%p126, %rd250, %rd216;
	@%p126 bra 	$L__BB0_206;
	add.s64 	%rd251, %rd248, %rd5;
	ld.global.u32 	%r241, [%rd251];
	add.s64 	%rd252, %rd249, %rd5;
	st.u32 	[%rd252], %r241;
	add.s64 	%rd253, %rd250, %rd5;
	setp.ge.u64 	%p127, %rd253, %rd216;
	@%p127 bra 	$L__BB0_206;
	add.s64 	%rd254, %rd251, %rd5;
	ld.global.u32 	%r242, [%rd254];
	add.s64 	%rd255, %rd252, %rd5;
	st.u32 	[%rd255], %r242;
	add.s64 	%rd256, %rd253, %rd5;
	setp.ge.u64 	%p128, %rd256, %rd216;
	@%p128 bra 	$L__BB0_206;
	add.s64 	%rd257, %rd254, %rd5;
	ld.global.u32 	%r243, [%rd257];
	add.s64 	%rd258, %rd255, %rd5;
	st.u32 	[%rd258], %r243;
	add.s64 	%rd259, %rd256, %rd5;
	setp.ge.u64 	%p129, %rd259, %rd216;
	@%p129 bra 	$L__BB0_206;
	add.s64 	%rd260, %rd257, %rd5;
	ld.global.u32 	%r244, [%rd260];
	add.s64 	%rd261, %rd258, %rd5;
	st.u32 	[%rd261], %r244;
	add.s64 	%rd262, %rd259, %rd5;
	setp.ge.u64 	%p130, %rd262, %rd216;
	@%p130 bra 	$L__BB0_206;
	add.s64 	%rd263, %rd260, %rd5;
	ld.global.u32 	%r245, [%rd263];
	add.s64 	%rd264, %rd261, %rd5;
	st.u32 	[%rd264], %r245;
	add.s64 	%rd265, %rd262, %rd5;
	setp.ge.u64 	%p131, %rd265, %rd216;
	@%p131 bra 	$L__BB0_206;
	add.s64 	%rd266, %rd263, %rd5;
	ld.global.u32 	%r246, [%rd266];
	add.s64 	%rd267, %rd264, %rd5;
	st.u32 	[%rd267], %r246;
	add.s64 	%rd268, %rd265, %rd5;
	setp.ge.u64 	%p132, %rd268, %rd216;
	@%p132 bra 	$L__BB0_206;
	add.s64 	%rd269, %rd266, %rd5;
	ld.global.u32 	%r247, [%rd269];
	add.s64 	%rd270, %rd267, %rd5;
	st.u32 	[%rd270], %r247;
	add.s64 	%rd271, %rd268, %rd5;
	setp.ge.u64 	%p133, %rd271, %rd216;
	@%p133 bra 	$L__BB0_206;
	add.s64 	%rd272, %rd269, %rd5;
	ld.global.u32 	%r248, [%rd272];
	add.s64 	%rd273, %rd270, %rd5;
	st.u32 	[%rd273], %r248;
	add.s64 	%rd274, %rd271, %rd5;
	setp.ge.u64 	%p134, %rd274, %rd216;
	@%p134 bra 	$L__BB0_206;
	add.s64 	%rd275, %rd272, %rd5;
	ld.global.u32 	%r249, [%rd275];
	add.s64 	%rd276, %rd273, %rd5;
	st.u32 	[%rd276], %r249;
	add.s64 	%rd277, %rd274, %rd5;
	setp.ge.u64 	%p135, %rd277, %rd216;
	@%p135 bra 	$L__BB0_206;
	add.s64 	%rd278, %rd275, %rd5;
	ld.global.u32 	%r250, [%rd278];
	add.s64 	%rd279, %rd276, %rd5;
	st.u32 	[%rd279], %r250;
	add.s64 	%rd280, %rd277, %rd5;
	setp.ge.u64 	%p136, %rd280, %rd216;
	@%p136 bra 	$L__BB0_206;
	add.s64 	%rd281, %rd278, %rd5;
	ld.global.u32 	%r251, [%rd281];
	add.s64 	%rd282, %rd279, %rd5;
	st.u32 	[%rd282], %r251;
	add.s64 	%rd283, %rd280, %rd5;
	setp.ge.u64 	%p137, %rd283, %rd216;
	@%p137 bra 	$L__BB0_206;
	add.s64 	%rd284, %rd281, %rd5;
	ld.global.u32 	%r252, [%rd284];
	add.s64 	%rd285, %rd282, %rd5;
	st.u32 	[%rd285], %r252;
	add.s64 	%rd286, %rd283, %rd5;
	setp.ge.u64 	%p138, %rd286, %rd216;
	@%p138 bra 	$L__BB0_206;
	add.s64 	%rd287, %rd284, %rd5;
	ld.global.u32 	%r253, [%rd287];
	add.s64 	%rd288, %rd285, %rd5;
	st.u32 	[%rd288], %r253;
	add.s64 	%rd289, %rd286, %rd5;
	setp.ge.u64 	%p139, %rd289, %rd216;
	@%p139 bra 	$L__BB0_206;
	add.s64 	%rd290, %rd287, %rd5;
	ld.global.u32 	%r254, [%rd290];
	add.s64 	%rd291, %rd288, %rd5;
	st.u32 	[%rd291], %r254;
	add.s64 	%rd292, %rd289, %rd5;
	setp.ge.u64 	%p140, %rd292, %rd216;
	@%p140 bra 	$L__BB0_206;
	add.s64 	%rd293, %rd290, %rd5;
	ld.global.u32 	%r255, [%rd293];
	add.s64 	%rd294, %rd291, %rd5;
	st.u32 	[%rd294], %r255;
	add.s64 	%rd295, %rd292, %rd5;
	setp.ge.u64 	%p141, %rd295, %rd216;
	@%p141 bra 	$L__BB0_206;
	add.s64 	%rd296, %rd293, %rd5;
	ld.global.u32 	%r256, [%rd296];
	add.s64 	%rd297, %rd294, %rd5;
	st.u32 	[%rd297], %r256;
	add.s64 	%rd298, %rd295, %rd5;
	setp.ge.u64 	%p142, %rd298, %rd216;
	@%p142 bra 	$L__BB0_206;
	add.s64 	%rd299, %rd296, %rd5;
	ld.global.u32 	%r257, [%rd299];
	add.s64 	%rd300, %rd297, %rd5;
	st.u32 	[%rd300], %r257;
	add.s64 	%rd301, %rd298, %rd5;
	setp.ge.u64 	%p143, %rd301, %rd216;
	@%p143 bra 	$L__BB0_206;
	add.s64 	%rd302, %rd299, %rd5;
	ld.global.u32 	%r258, [%rd302];
	add.s64 	%rd303, %rd300, %rd5;
	st.u32 	[%rd303], %r258;
	add.s64 	%rd304, %rd301, %rd5;
	setp.ge.u64 	%p144, %rd304, %rd216;
	@%p144 bra 	$L__BB0_206;
	add.s64 	%rd305, %rd302, %rd5;
	ld.global.u32 	%r259, [%rd305];
	add.s64 	%rd306, %rd303, %rd5;
	st.u32 	[%rd306], %r259;
	add.s64 	%rd307, %rd304, %rd5;
	setp.ge.u64 	%p145, %rd307, %rd216;
	@%p145 bra 	$L__BB0_206;
	add.s64 	%rd308, %rd305, %rd5;
	ld.global.u32 	%r260, [%rd308];
	add.s64 	%rd309, %rd306, %rd5;
	st.u32 	[%rd309], %r260;
	add.s64 	%rd310, %rd307, %rd5;
	setp.ge.u64 	%p146, %rd310, %rd216;
	@%p146 bra 	$L__BB0_206;
	add.s64 	%rd311, %rd308, %rd5;
	ld.global.u32 	%r261, [%rd311];
	add.s64 	%rd312, %rd309, %rd5;
	st.u32 	[%rd312], %r261;
	add.s64 	%rd313, %rd310, %rd5;
	setp.ge.u64 	%p147, %rd313, %rd216;
	@%p147 bra 	$L__BB0_206;
	add.s64 	%rd314, %rd311, %rd5;
	ld.global.u32 	%r262, [%rd314];
	add.s64 	%rd315, %rd312, %rd5;
	st.u32 	[%rd315], %r262;
	add.s64 	%rd316, %rd313, %rd5;
	setp.ge.u64 	%p148, %rd316, %rd216;
	@%p148 bra 	$L__BB0_206;
	add.s64 	%rd317, %rd314, %rd5;
	ld.global.u32 	%r263, [%rd317];
	add.s64 	%rd318, %rd315, %rd5;
	st.u32 	[%rd318], %r263;
	add.s64 	%rd319, %rd316, %rd5;
	setp.ge.u64 	%p149, %rd319, %rd216;
	@%p149 bra 	$L__BB0_206;
	add.s64 	%rd320, %rd317, %rd5;
	ld.global.u32 	%r264, [%rd320];
	add.s64 	%rd321, %rd318, %rd5;
	st.u32 	[%rd321], %r264;
	add.s64 	%rd322, %rd319, %rd5;
	setp.ge.u64 	%p150, %rd322, %rd216;
	@%p150 bra 	$L__BB0_206;
	add.s64 	%rd323, %rd320, %rd5;
	ld.global.u32 	%r265, [%rd323];
	add.s64 	%rd324, %rd321, %rd5;
	st.u32 	[%rd324], %r265;
	add.s64 	%rd325, %rd322, %rd5;
	setp.ge.u64 	%p151, %rd325, %rd216;
	@%p151 bra 	$L__BB0_206;
	add.s64 	%rd326, %rd323, %rd5;
	ld.global.u32 	%r266, [%rd326];
	add.s64 	%rd327, %rd324, %rd5;
	st.u32 	[%rd327], %r266;
	add.s64 	%rd328, %rd325, %rd5;
	setp.ge.u64 	%p152, %rd328, %rd216;
	@%p152 bra 	$L__BB0_206;
	add.s64 	%rd329, %rd326, %rd5;
	ld.global.u32 	%r267, [%rd329];
	add.s64 	%rd330, %rd327, %rd5;
	st.u32 	[%rd330], %r267;
	add.s64 	%rd331, %rd328, %rd5;
	setp.ge.u64 	%p153, %rd331, %rd216;
	@%p153 bra 	$L__BB0_206;
	add.s64 	%rd332, %rd329, %rd5;
	ld.global.u32 	%r268, [%rd332];
	add.s64 	%rd333, %rd330, %rd5;
	st.u32 	[%rd333], %r268;
	add.s64 	%rd334, %rd331, %rd5;
	setp.ge.u64 	%p154, %rd334, %rd216;
	@%p154 bra 	$L__BB0_206;
	add.s64 	%rd335, %rd332, %rd5;
	ld.global.u32 	%r269, [%rd335];
	add.s64 	%rd336, %rd333, %rd5;
	st.u32 	[%rd336], %r269;
	add.s64 	%rd337, %rd334, %rd5;
	setp.ge.u64 	%p155, %rd337, %rd216;
	@%p155 bra 	$L__BB0_206;
	add.s64 	%rd338, %rd335, %rd5;
	ld.global.u32 	%r270, [%rd338];
	add.s64 	%rd339, %rd336, %rd5;
	st.u32 	[%rd339], %r270;
	add.s64 	%rd340, %rd337, %rd5;
	setp.ge.u64 	%p156, %rd340, %rd216;
	@%p156 bra 	$L__BB0_206;
	add.s64 	%rd341, %rd338, %rd5;
	ld.global.u32 	%r271, [%rd341];
	add.s64 	%rd342, %rd339, %rd5;
	st.u32 	[%rd342], %r271;
	add.s64 	%rd343, %rd340, %rd5;
	setp.ge.u64 	%p157, %rd343, %rd216;
	@%p157 bra 	$L__BB0_206;
	add.s64 	%rd344, %rd341, %rd5;
	ld.global.u32 	%r272, [%rd344];
	add.s64 	%rd345, %rd342, %rd5;
	st.u32 	[%rd345], %r272;
	add.s64 	%rd346, %rd343, %rd5;
	setp.ge.u64 	%p158, %rd346, %rd216;
	@%p158 bra 	$L__BB0_206;
	add.s64 	%rd347, %rd344, %rd5;
	ld.global.u32 	%r273, [%rd347];
	add.s64 	%rd348, %rd345, %rd5;
	st.u32 	[%rd348], %r273;
	add.s64 	%rd349, %rd346, %rd5;
	setp.ge.u64 	%p159, %rd349, %rd216;
	@%p159 bra 	$L__BB0_206;
	add.s64 	%rd350, %rd347, %rd5;
	ld.global.u32 	%r274, [%rd350];
	add.s64 	%rd351, %rd348, %rd5;
	st.u32 	[%rd351], %r274;
	add.s64 	%rd352, %rd349, %rd5;
	setp.ge.u64 	%p160, %rd352, %rd216;
	@%p160 bra 	$L__BB0_206;
	add.s64 	%rd353, %rd350, %rd5;
	ld.global.u32 	%r275, [%rd353];
	add.s64 	%rd354, %rd351, %rd5;
	st.u32 	[%rd354], %r275;
	add.s64 	%rd355, %rd352, %rd5;
	setp.ge.u64 	%p161, %rd355, %rd216;
	@%p161 bra 	$L__BB0_206;
	add.s64 	%rd356, %rd353, %rd5;
	ld.global.u32 	%r276, [%rd356];
	add.s64 	%rd357, %rd354, %rd5;
	st.u32 	[%rd357], %r276;
	add.s64 	%rd358, %rd355, %rd5;
	setp.ge.u64 	%p162, %rd358, %rd216;
	@%p162 bra 	$L__BB0_206;
	add.s64 	%rd359, %rd356, %rd5;
	ld.global.u32 	%r277, [%rd359];
	add.s64 	%rd360, %rd357, %rd5;
	st.u32 	[%rd360], %r277;
	add.s64 	%rd361, %rd358, %rd5;
	setp.ge.u64 	%p163, %rd361, %rd216;
	@%p163 bra 	$L__BB0_206;
	add.s64 	%rd362, %rd359, %rd5;
	ld.global.u32 	%r278, [%rd362];
	add.s64 	%rd363, %rd360, %rd5;
	st.u32 	[%rd363], %r278;
	add.s64 	%rd364, %rd361, %rd5;
	setp.ge.u64 	%p164, %rd364, %rd216;
	@%p164 bra 	$L__BB0_206;
	add.s64 	%rd365, %rd362, %rd5;
	ld.global.u32 	%r279, [%rd365];
	add.s64 	%rd366, %rd363, %rd5;
	st.u32 	[%rd366], %r279;
	add.s64 	%rd367, %rd364, %rd5;
	setp.ge.u64 	%p165, %rd367, %rd216;
	@%p165 bra 	$L__BB0_206;
	add.s64 	%rd368, %rd365, %rd5;
	ld.global.u32 	%r280, [%rd368];
	add.s64 	%rd369, %rd366, %rd5;
	st.u32 	[%rd369], %r280;
	add.s64 	%rd370, %rd367, %rd5;
	setp.ge.u64 	%p166, %rd370, %rd216;
	@%p166 bra 	$L__BB0_206;
	add.s64 	%rd371, %rd368, %rd5;
	ld.global.u32 	%r281, [%rd371];
	add.s64 	%rd372, %rd369, %rd5;
	st.u32 	[%rd372], %r281;
	add.s64 	%rd373, %rd370, %rd5;
	setp.ge.u64 	%p167, %rd373, %rd216;
	@%p167 bra 	$L__BB0_206;
	add.s64 	%rd374, %rd371, %rd5;
	ld.global.u32 	%r282, [%rd374];
	add.s64 	%rd375, %rd372, %rd5;
	st.u32 	[%rd375], %r282;
	add.s64 	%rd376, %rd373, %rd5;
	setp.ge.u64 	%p168, %rd376, %rd216;
	@%p168 bra 	$L__BB0_206;
	add.s64 	%rd377, %rd374, %rd5;
	ld.global.u32 	%r283, [%rd377];
	add.s64 	%rd378, %rd375, %rd5;
	st.u32 	[%rd378], %r283;
	add.s64 	%rd379, %rd376, %rd5;
	setp.ge.u64 	%p169, %rd379, %rd216;
	@%p169 bra 	$L__BB0_206;
	add.s64 	%rd380, %rd377, %rd5;
	ld.global.u32 	%r284, [%rd380];
	add.s64 	%rd381, %rd378, %rd5;
	st.u32 	[%rd381], %r284;
	add.s64 	%rd382, %rd379, %rd5;
	setp.ge.u64 	%p170, %rd382, %rd216;
	@%p170 bra 	$L__BB0_206;
	add.s64 	%rd383, %rd380, %rd5;
	ld.global.u32 	%r285, [%rd383];
	add.s64 	%rd384, %rd381, %rd5;
	st.u32 	[%rd384], %r285;
	add.s64 	%rd385, %rd382, %rd5;
	setp.ge.u64 	%p171, %rd385, %rd216;
	@%p171 bra 	$L__BB0_206;
	add.s64 	%rd386, %rd383, %rd5;
	ld.global.u32 	%r286, [%rd386];
	add.s64 	%rd387, %rd384, %rd5;
	st.u32 	[%rd387], %r286;
	add.s64 	%rd388, %rd385, %rd5;
	setp.ge.u64 	%p172, %rd388, %rd216;
	@%p172 bra 	$L__BB0_206;
	add.s64 	%rd389, %rd386, %rd5;
	ld.global.u32 	%r287, [%rd389];
	add.s64 	%rd390, %rd387, %rd5;
	st.u32 	[%rd390], %r287;
	add.s64 	%rd391, %rd388, %rd5;
	setp.ge.u64 	%p173, %rd391, %rd216;
	@%p173 bra 	$L__BB0_206;
	add.s64 	%rd392, %rd389, %rd5;
	ld.global.u32 	%r288, [%rd392];
	add.s64 	%rd393, %rd390, %rd5;
	st.u32 	[%rd393], %r288;
	add.s64 	%rd394, %rd391, %rd5;
	setp.ge.u64 	%p174, %rd394, %rd216;
	@%p174 bra 	$L__BB0_206;
	add.s64 	%rd395, %rd392, %rd5;
	ld.global.u32 	%r289, [%rd395];
	add.s64 	%rd396, %rd393, %rd5;
	st.u32 	[%rd396], %r289;
	add.s64 	%rd397, %rd394, %rd5;
	setp.ge.u64 	%p175, %rd397, %rd216;
	@%p175 bra 	$L__BB0_206;
	add.s64 	%rd398, %rd395, %rd5;
	ld.global.u32 	%r290, [%rd398];
	add.s64 	%rd399, %rd396, %rd5;
	st.u32 	[%rd399], %r290;
	add.s64 	%rd400, %rd397, %rd5;
	setp.ge.u64 	%p176, %rd400, %rd216;
	@%p176 bra 	$L__BB0_206;
	add.s64 	%rd401, %rd398, %rd5;
	ld.global.u32 	%r291, [%rd401];
	add.s64 	%rd402, %rd399, %rd5;
	st.u32 	[%rd402], %r291;
	add.s64 	%rd403, %rd400, %rd5;
	setp.ge.u64 	%p177, %rd403, %rd216;
	@%p177 bra 	$L__BB0_206;
	add.s64 	%rd404, %rd401, %rd5;
	ld.global.u32 	%r292, [%rd404];
	add.s64 	%rd405, %rd402, %rd5;
	st.u32 	[%rd405], %r292;
	add.s64 	%rd406, %rd403, %rd5;
	setp.ge.u64 	%p178, %rd406, %rd216;
	@%p178 bra 	$L__BB0_206;
	add.s64 	%rd476, %rd404, %rd5;
	ld.global.u32 	%r293, [%rd476];
	add.s64 	%rd477, %rd405, %rd5;
	st.u32 	[%rd477], %r293;
	add.s64 	%rd506, %rd406, %rd5;
	setp.lt.u64 	%p179, %rd506, %rd216;
	@%p179 bra 	$L__BB0_142;
$L__BB0_206:
	add.s32 	%r297, %r46, -8;
	// begin inline asm
	cp.async.mbarrier.arrive.shared.b64 [%r297];
	// end inline asm
	mov.b32 	%r298, 1;
	// begin inline asm
	mbarrier.arrive.shared::cta.b64                             %rd481,  [%r297], %r298;    // 2. 
	// end inline asm
	add.s16 	%rs42, %rs53, 1;
	and.b16  	%rs43, %rs42, 255;
	setp.eq.s16 	%p182, %rs43, 2;
	selp.b16 	%rs53, 0, %rs42, %p182;
	selp.u16 	%rs44, 1, 0, %p182;
	xor.b16  	%rs59, %rs59, %rs44;
	mov.b16 	%rs56, 1;
$L__BB0_207:
	setp.gt.s32 	%p183, %r59, %r45;
	st.local.u8 	[%rd204], %rs56;
	selp.u32 	%r299, 1, 0, %p183;
	add.s32 	%r326, %r326, %r299;
$L__BB0_208:
	not.b32 	%r304, %r324;
	and.b32  	%r324, %r304, 1;
	setp.lt.s32 	%p190, %r325, %r2;
	@%p190 bra 	$L__BB0_89;
	and.b16  	%rs45, %rs59, 4;
	setp.eq.s16 	%p191, %rs45, 0;
	@%p191 bra 	$L__BB0_213;
	// begin inline asm
	activemask.b32 %r305;
	// end inline asm
	mov.u32 	%r307, _ZZN32_GLOBAL__N__65953b18_4_k_cu_main24tma_neighbor_copy_kernelEPKfPfiiE16pipeline_storage;
	cvt.u64.u32 	%rd492, %r307;
	cvta.shared.u64 	%rd493, %rd492;
	add.s64 	%rd494, %rd493, 32;
	match.any.sync.b64 	%r58, %rd494, %r305;
	brev.b32 	%r308, %r58;
	bfind.shiftamt.u32 	%r309, %r308;
	// begin inline asm
	mov.u32 %r306, %laneid;
	// end inline asm
	setp.ne.s32 	%p192, %r306, %r309;
	@%p192 bra 	$L__BB0_213;
	popc.b32 	%r312, %r58;
	neg.s32 	%r311, %r312;
	// begin inline asm
	fence.sc.cta;
	// end inline asm
	cvta.shared.u64 	%rd497, %rd492;
	add.s64 	%rd495, %rd497, 32;
	// begin inline asm
	atom.add.acquire.cta.u32 %r310,[%rd495],%r311;
	// end inline asm
	setp.ne.s32 	%p193, %r310, %r312;
	@%p193 bra 	$L__BB0_213;
	// begin inline asm
	mbarrier.inval.shared.b64 [%r307];
	// end inline asm
	add.s32 	%r315, %r307, 8;
	// begin inline asm
	mbarrier.inval.shared.b64 [%r315];
	// end inline asm
	add.s32 	%r316, %r307, 16;
	// begin inline asm
	mbarrier.inval.shared.b64 [%r316];
	// end inline asm
	add.s32 	%r317, %r307, 24;
	// begin inline asm
	mbarrier.inval.shared.b64 [%r317];
	// end inline asm
$L__BB0_213:
	ret;

}


// ===== COMPILED SASS (sm_100) =====

	.target	sm_100

	.elftype	@"ET_EXEC"


//--------------------- .note.nv.tkinfo           --------------------------
	.section	.note.nv.tkinfo,"",@"SHT_NOTE"
	.sectionflags	@"SHF_NOTE_NV_TKINFO"
	.tkinfo
        /*0018*/ 	.word	0x00000002
        /*0030*/ 	.string	""
        /*0030*/ 	.string	"ptxas"
        /*0030*/ 	.string	"Cuda compilation tools, release 13.0, V13.0.88"
        /*0030*/ 	.string	"Build cuda_13.0.r13.0/compiler.36424714_0"
        /*0030*/ 	.string	"-arch sm_100 -m 64 "



//--------------------- .note.nv.cuinfo           --------------------------
	.section	.note.nv.cuinfo,"",@"SHT_NOTE"
	.sectionflags	@"SHF_NOTE_NV_CUINFO"
        /*0018*/ 	.short	0x0002
        /*001a*/ 	.short	0x0064
        /*001c*/ 	.short	0x0082
	.zero		2


//--------------------- .nv.info                  --------------------------
	.section	.nv.info,"",@"SHT_CUDA_INFO"
	.align	4


	//----- nvinfo : EIATTR_REGCOUNT
	.align		4
        /*0000*/ 	.byte	0x04, 0x2f
        /*0002*/ 	.short	(.L_1 - .L_0)
	.align		4
.L_0:
        /*0004*/ 	.word	index@(_ZN32_GLOBAL__N__65953b18_4_k_cu_main24tma_neighbor_copy_kernelEPKfPfii)
        /*0008*/ 	.word	0x00000020


	//----- nvinfo : EIATTR_FRAME_SIZE
	.align		4
.L_1:
        /*000c*/ 	.byte	0x04, 0x11
        /*000e*/ 	.short	(.L_3 - .L_2)
	.align		4
.L_2:
        /*0010*/ 	.word	index@(_ZN32_GLOBAL__N__65953b18_4_k_cu_main24tma_neighbor_copy_kernelEPKfPfii)
        /*0014*/ 	.word	0x00000020


	//----- nvinfo : EIATTR_MIN_STACK_SIZE
	.align		4
.L_3:
        /*0018*/ 	.byte	0x04, 0x12
        /*001a*/ 	.short	(.L_5 - .L_4)
	.align		4
.L_4:
        /*001c*/ 	.word	index@(_ZN32_GLOBAL__N__65953b18_4_k_cu_main24tma_neighbor_copy_kernelEPKfPfii)
        /*0020*/ 	.word	0x00000020
.L_5:


//--------------------- .nv.compat                --------------------------
	.section	.nv.compat,"",@"SHT_CUDA_COMPAT_INFO"
	.align	4
        /*0000*/ 	.byte	0x02, 0x09, 0x00, 0x00, 0x02, 0x02, 0x01, 0x00, 0x02, 0x05, 0x05, 0x00, 0x03, 0x07, 0x01, 0x01
        /*0010*/ 	.byte	0x02, 0x03, 0x00, 0x00, 0x02, 0x06, 0x01, 0x00, 0x04, 0x0b, 0x08, 0x00, 0x09, 0x00, 0x00, 0x00
        /*0020*/ 	.byte	0x00, 0x00, 0x00, 0x00


//--------------------- .nv.info._ZN32_GLOBAL__N__65953b18_4_k_cu_main24tma_neighbor_copy_kernelEPKfPfii --------------------------
	.section	.nv.info._ZN32_GLOBAL__N__65953b18_4_k_cu_main24tma_neighbor_copy_kernelEPKfPfii,"",@"SHT_CUDA_INFO"
	.sectionflags	@""
	.align	4


	//----- nvinfo : EIATTR_CUDA_API_VERSION
	.align		4
        /*0000*/ 	.byte	0x04, 0x37
        /*0002*/ 	.short	(.L_7 - .L_6)
.L_6:
        /*0004*/ 	.word	0x00000082


	//----- nvinfo : EIATTR_KPARAM_INFO
	.align		4
.L_7:
        /*0008*/ 	.byte	0x04, 0x17
        /*000a*/ 	.short	(.L_9 - .L_8)
.L_8:
        /*000c*/ 	.word	0x00000000
        /*0010*/ 	.short	0x0003
        /*0012*/ 	.short	0x0014
        /*0014*/ 	.byte	0x00, 0xf0, 0x11, 0x00


	//----- nvinfo : EIATTR_KPARAM_INFO
	.align		4
.L_9:
        /*0018*/ 	.byte	0x04, 0x17
        /*001a*/ 	.short	(.L_11 - .L_10)
.L_10:
        /*001c*/ 	.word	0x00000000
        /*0020*/ 	.short	0x0002
        /*0022*/ 	.short	0x0010
        /*0024*/ 	.byte	0x00, 0xf0, 0x11, 0x00


	//----- nvinfo : EIATTR_KPARAM_INFO
	.align		4
.L_11:
        /*0028*/ 	.byte	0x04, 0x17
        /*002a*/ 	.short	(.L_13 - .L_12)
.L_12:
        /*002c*/ 	.word	0x00000000
        /*0030*/ 	.short	0x0001
        /*0032*/ 	.short	0x0008
        /*0034*/ 	.byte	0x00, 0xf5, 0x21, 0x00


	//----- nvinfo : EIATTR_KPARAM_INFO
	.align		4
.L_13:
        /*0038*/ 	.byte	0x04, 0x17
        /*003a*/ 	.short	(.L_15 - .L_14)
.L_14:
        /*003c*/ 	.word	0x00000000
        /*0040*/ 	.short	0x0000
        /*0042*/ 	.short	0x0000
        /*0044*/ 	.byte	0x00, 0xf5, 0x21, 0x00


	//----- nvinfo : EIATTR_SPARSE_MMA_MASK
	.align		4
.L_15:
        /*0048*/ 	.byte	0x03, 0x50
        /*004a*/ 	.short	0x0000


	//----- nvinfo : EIATTR_MAXREG_COUNT
	.align		4
        /*004c*/ 	.byte	0x03, 0x1b
        /*004e*/ 	.short	0x00ff


	//----- nvinfo : EIATTR_NUM_BARRIERS
	.align		4
        /*0050*/ 	.byte	0x02, 0x4c
        /*0052*/ 	.byte	0x01
	.zero		1


	//----- nvinfo : EIATTR_MERCURY_ISA_VERSION
	.align		4
        /*0054*/ 	.byte	0x03, 0x5f
        /*0056*/ 	.short	0x0101


	//----- nvinfo : EIATTR_INT_WARP_WIDE_INSTR_OFFSETS
	.align		4
        /*0058*/ 	.byte	0x04, 0x31
        /*005a*/ 	.short	(.L_17 - .L_16)


	//   ....[0]....
.L_16:
        /*005c*/ 	.word	0x00000420


	//   ....[1]....
        /*0060*/ 	.word	0x00000440


	//   ....[2]....
        /*0064*/ 	.word	0x00000460


	//   ....[3]....
        /*0068*/ 	.word	0x00000470


	//   ....[4]....
        /*006c*/ 	.word	0x000004c0


	//   ....[5]....
        /*0070*/ 	.word	0x00000500


	//----- nvinfo : EIATTR_COOP_GROUP_MASK_REGIDS
	.align		4
.L_17:
        /*0074*/ 	.byte	0x04, 0x29
        /*0076*/ 	.short	(.L_19 - .L_18)


	//   ....[0]....
.L_18:
        /*0078*/ 	.word	0xffffffff


	//   ....[1]....
        /*007c*/ 	.word	0xffffffff


	//   ....[2]....
        /*0080*/ 	.word	0xffffffff


	//   ....[3]....
        /*0084*/ 	.word	0x05000007


	//----- nvinfo : EIATTR_COOP_GROUP_INSTR_OFFSETS
	.align		4
.L_19:
        /*0088*/ 	.byte	0x04, 0x28
        /*008a*/ 	.short	(.L_21 - .L_20)


	//   ....[0]....
.L_20:
        /*008c*/ 	.word	0x00000570


	//   ....[1]....
        /*0090*/ 	.word	0x00000630


	//   ....[2]....
        /*0094*/ 	.word	0x00003bd0


	//   ....[3]....
        /*0098*/ 	.word	0x00007aa0


	//----- nvinfo : EIATTR_VRC_CTA_INIT_COUNT
	.align		4
.L_21:
        /*009c*/ 	.byte	0x02, 0x4a
	.zero		1
	.zero		1


	//----- nvinfo : EIATTR_MBARRIER_INSTR_OFFSETS
	.align		4
        /*00a0*/ 	.byte	0x04, 0x39
        /*00a2*/ 	.short	(.L_23 - .L_22)


	//   ....[0]....
.L_22:
        /*00a4*/ 	.word	0x00000590
        /*00a8*/ 	.word	0x000000ff
        /*00ac*/ 	.word	0x00000008
        /*00b0*/ 	.short	0x0100
        /*00b2*/ 	.byte	0x07
	.zero		1


	//   ....[1]....
        /*00b4*/ 	.word	0x000005a0
        /*00b8*/ 	.word	0x000000ff
        /*00bc*/ 	.word	0x00000000
        /*00c0*/ 	.short	0x0100
        /*00c2*/ 	.byte	0x07
	.zero		1


	//   ....[2]....
        /*00c4*/ 	.word	0x000005b0
        /*00c8*/ 	.word	0x000000ff
        /*00cc*/ 	.word	0x00000018
        /*00d0*/ 	.short	0x0100
        /*00d2*/ 	.byte	0x07
	.zero		1


	//   ....[3]....
        /*00d4*/ 	.word	0x000005d0
        /*00d8*/ 	.word	0x000000ff
        /*00dc*/ 	.word	0x00000010
        /*00e0*/ 	.short	0x0100
        /*00e2*/ 	.byte	0x07
	.zero		1


	//   ....[4]....
        /*00e4*/ 	.word	0x00000790
        /*00e8*/ 	.word	0x000000ff
        /*00ec*/ 	.word	0x00000008
        /*00f0*/ 	.short	0x010a
        /*00f2*/ 	.byte	0x07
	.zero		1


	//   ....[5]....
        /*00f4*/ 	.word	0x00000910
        /*00f8*/ 	.word	0x000000ff
        /*00fc*/ 	.word	0x00000008
        /*0100*/ 	.short	0x010a
        /*0102*/ 	.byte	0x07
	.zero		1


	//   ....[6]....
        /*0104*/ 	.word	0x00003750
        /*0108*/ 	.word	0x000000ff
        /*010c*/ 	.word	0x00000000
        /*0110*/ 	.short	0x0107
        /*0112*/ 	.byte	0x07
	.zero		1


	//   ....[7]....
        /*0114*/ 	.word	0x000037a0
        /*0118*/ 	.word	0x000000ff
        /*011c*/ 	.word	0x00000000
        /*0120*/ 	.short	0x0101
        /*0122*/ 	.byte	0x07
	.zero		1


	//   ....[8]....
        /*0124*/ 	.word	0x000039a0
        /*0128*/ 	.word	0x00000013
        /*012c*/ 	.word	0x00000000
        /*0130*/ 	.short	0x010a
        /*0132*/ 	.byte	0xff
	.zero		1


	//   ....[9]....
        /*0134*/ 	.word	0x00003b50
        /*0138*/ 	.word	0x00000013
        /*013c*/ 	.word	0x00000000
        /*0140*/ 	.short	0x010a
        /*0142*/ 	.byte	0xff
	.zero		1


	//   ....[10]....
        /*0144*/ 	.word	0x00004700
        /*0148*/ 	.word	0x00000013
        /*014c*/ 	.word	0x00000008
        /*0150*/ 	.short	0x0101
        /*0152*/ 	.byte	0xff
	.zero		1


	//   ....[11]....
        /*0154*/ 	.word	0x00004890
        /*0158*/ 	.word	0x000000ff
        /*015c*/ 	.word	0x00000008
        /*0160*/ 	.short	0x010a
        /*0162*/ 	.byte	0x0d
	.zero		1


	//   ....[12]....
        /*0164*/ 	.word	0x00004a10
        /*0168*/ 	.word	0x000000ff
        /*016c*/ 	.word	0x00000008
        /*0170*/ 	.short	0x010a
        /*0172*/ 	.byte	0x0d
	.zero		1


	//   ....[13]....
        /*0174*/ 	.word	0x00007870
        /*0178*/ 	.word	0x000000ff
        /*017c*/ 	.word	0x00000000
        /*0180*/ 	.short	0x0107
        /*0182*/ 	.byte	0x0d
	.zero		1


	//   ....[14]....
        /*0184*/ 	.word	0x000078c0
        /*0188*/ 	.word	0x000000ff
        /*018c*/ 	.word	0x00000000
        /*0190*/ 	.short	0x0101
        /*0192*/ 	.byte	0x0d
	.zero		1


	//   ....[15]....
        /*0194*/ 	.word	0x00007ba0
        /*0198*/ 	.word	0x00000006
        /*019c*/ 	.word	0x00000000
        /*01a0*/ 	.short	0x0108
        /*01a2*/ 	.byte	0xff
	.zero		1


	//   ....[16]....
        /*01a4*/ 	.word	0x00007bb0
        /*01a8*/ 	.word	0x00000006
        /*01ac*/ 	.word	0x00000008
        /*01b0*/ 	.short	0x0108
        /*01b2*/ 	.byte	0xff
	.zero		1


	//   ....[17]....
        /*01b4*/ 	.word	0x00007bc0
        /*01b8*/ 	.word	0x00000006
        /*01bc*/ 	.word	0x00000010
        /*01c0*/ 	.short	0x0108
        /*01c2*/ 	.byte	0xff
	.zero		1


	//   ....[18]....
        /*01c4*/ 	.word	0x00007bd0
        /*01c8*/ 	.word	0x00000006
        /*01cc*/ 	.word	0x00000018
        /*01d0*/ 	.short	0x0108
        /*01d2*/ 	.byte	0xff
	.zero		1


	//----- nvinfo : EIATTR_NUM_MBARRIERS
	.align		4
.L_23:
        /*01d4*/ 	.byte	0x03, 0x38
        /*01d6*/ 	.short	0x0004


	//----- nvinfo : EIATTR_EXIT_INSTR_OFFSETS
	.align		4
        /*01d8*/ 	.byte	0x04, 0x1c
        /*01da*/ 	.short	(.L_25 - .L_24)


	//   ....[0]....
.L_24:
        /*01dc*/ 	.word	0x00000210


	//   ....[1]....
        /*01e0*/ 	.word	0x000079e0


	//   ....[2]....
        /*01e4*/ 	.word	0x00007ae0


	//   ....[3]....
        /*01e8*/ 	.word	0x00007b90


	//   ....[4]....
        /*01ec*/ 	.word	0x00007be0


	//----- nvinfo : EIATTR_CRS_STACK_SIZE
	.align		4
.L_25:
        /*01f0*/ 	.byte	0x04, 0x1e
        /*01f2*/ 	.short	(.L_27 - .L_26)
.L_26:
        /*01f4*/ 	.word	0x00000000


	//----- nvinfo : EIATTR_CBANK_PARAM_SIZE
	.align		4
.L_27:
        /*01f8*/ 	.byte	0x03, 0x19
        /*01fa*/ 	.short	0x0018


	//----- nvinfo : EIATTR_PARAM_CBANK
	.align		4
        /*01fc*/ 	.byte	0x04, 0x0a
        /*01fe*/ 	.short	(.L_29 - .L_28)
	.align		4
.L_28:
        /*0200*/ 	.word	index@(.nv.constant0._ZN32_GLOBAL__N__65953b18_4_k_cu_main24tma_neighbor_copy_kernelEPKfPfii)
        /*0204*/ 	.short	0x0380
        /*0206*/ 	.short	0x0018


	//----- nvinfo : EIATTR_SW_WAR
	.align		4
.L_29:
        /*0208*/ 	.byte	0x04, 0x36
        /*020a*/ 	.short	(.L_31 - .L_30)
.L_30:
        /*020c*/ 	.word	0x00000008
.L_31:


//--------------------- .nv.callgraph             --------------------------
	.section	.nv.callgraph,"",@"SHT_CUDA_CALLGRAPH"
	.align	4
	.sectionentsize	8
	.align		4
        /*0000*/ 	.word	0x00000000
	.align		4
        /*0004*/ 	.word	0xffffffff
	.align		4
        /*0008*/ 	.word	0x00000000
	.align		4
        /*000c*/ 	.word	0xfffffffe
	.align		4
        /*0010*/ 	.word	0x00000000
	.align		4
        /*0014*/ 	.word	0xfffffffd
	.align		4
        /*0018*/ 	.word	0x00000000
	.align		4
        /*001c*/ 	.word	0xfffffffc


//--------------------- .text._ZN32_GLOBAL__N__65953b18_4_k_cu_main24tma_neighbor_copy_kernelEPKfPfii --------------------------
	.section	.text._ZN32_GLOBAL__N__65953b18_4_k_cu_main24tma_neighbor_copy_kernelEPKfPfii,"ax",@progbits
	.align	128
.text._ZN32_GLOBAL__N__65953b18_4_k_cu_main24tma_neighbor_copy_kernelEPKfPfii:
        .type           _ZN32_GLOBAL__N__65953b18_4_k_cu_main24tma_neighbor_copy_kernelEPKfPfii,@function
        .size           _ZN32_GLOBAL__N__65953b18_4_k_cu_main24tma_neighbor_copy_kernelEPKfPfii,(.L_x_46 - _ZN32_GLOBAL__N__65953b18_4_k_cu_main24tma_neighbor_copy_kernelEPKfPfii)
        .other          _ZN32_GLOBAL__N__65953b18_4_k_cu_main24tma_neighbor_copy_kernelEPKfPfii,@"STO_CUDA_ENTRY STV_DEFAULT"
_ZN32_GLOBAL__N__65953b18_4_k_cu_main24tma_neighbor_copy_kernelEPKfPfii:
[----:B------:R-:W0:Y:S01]  /*0000*/  LDC R1, c[0x0][0x37c] ;  /* 0x0000df00ff017b82 */ /* 0x000e220000000800 */
[----:B------:R-:W1:Y:S01]  /*0010*/  LDCU UR7, c[0x0][0x370] ;  /* 0x00006e00ff0777ac */ /* 0x000e620008000800 */
[----:B0-----:R-:W-:Y:S01]  /*0020*/  VIADD R1, R1, 0xffffffe0 ;  /* 0xffffffe001017836 */ /* 0x001fe20000000000 */
[----:B------:R-:W0:Y:S01]  /*0030*/  LDCU UR8, c[0x0][0x394] ;  /* 0x00007280ff0877ac */ /* 0x000e220008000800 */
[----:B------:R-:W-:Y:S01]  /*0040*/  UMOV UR4, URZ ;  /* 0x000000ff00047c82 */ /* 0x000fe20008000000 */
[----:B-1----:R-:W1:Y:S01]  /*0050*/  I2F.U32.RP R0, UR7 ;  /* 0x0000000700007d06 */ /* 0x002e620008209000 */
[----:B------:R-:W-:-:S07]  /*0060*/  UISETP.NE.U32.AND UP2, UPT, UR7, URZ, UPT ;  /* 0x000000ff0700728c */ /* 0x000fce000bf45070 */
[----:B-1----:R-:W1:Y:S02]  /*0070*/  MUFU.RCP R0, R0 ;  /* 0x0000000000007308 */ /* 0x002e640000001000 */
[----:B-1----:R-:W-:-:S06]  /*0080*/  VIADD R2, R0, 0xffffffe ;  /* 0x0ffffffe00027836 */ /* 0x002fcc0000000000 */
[----:B------:R-:W1:Y:S02]  /*0090*/  F2I.FTZ.U32.TRUNC.NTZ R2, R2 ;  /* 0x0000000200027305 */ /* 0x000e64000021f000 */
[----:B-1----:R-:W-:-:S13]  /*00a0*/  R2UR UR5, R2 ;  /* 0x00000000020572ca */ /* 0x002fda00000e0000 */
[----:B------:R-:W-:-:S04]  /*00b0*/  UIADD3 UR6, UPT, UPT, URZ, -UR5, URZ ;  /* 0x80000005ff067290 */ /* 0x000fc8000fffe0ff */
[----:B------:R-:W-:-:S04]  /*00c0*/  UIMAD UR6, UR6, UR7, URZ ;  /* 0x00000007060672a4 */ /* 0x000fc8000f8e02ff */
[----:B------:R-:W-:Y:S02]  /*00d0*/  UIMAD.WIDE.U32 UR4, UR5, UR6, UR4 ;  /* 0x00000006050472a5 */ /* 0x000fe4000f8e0004 */
[----:B0-----:R-:W-:-:S04]  /*00e0*/  UIADD3 UR6, UPT, UPT, UR7, -0x1, UR8 ;  /* 0xffffffff07067890 */ /* 0x001fc8000fffe008 */
[----:B------:R-:W-:-:S04]  /*00f0*/  UIMAD.WIDE.U32 UR4, UR5, UR6, URZ ;  /* 0x00000006050472a5 */ /* 0x000fc8000f8e00ff */
[----:B------:R-:W-:-:S04]  /*0100*/  UIADD3 UR4, UPT, UPT, -UR5, URZ, URZ ;  /* 0x000000ff05047290 */ /* 0x000fc8000fffe1ff */
[----:B------:R-:W-:-:S04]  /*0110*/  UIMAD UR6, UR7, UR4, UR6 ;  /* 0x00000004070672a4 */ /* 0x000fc8000f8e0206 */
[----:B------:R-:W-:-:S03]  /*0120*/  UISETP.GE.U32.AND UP0, UPT, UR6, UR7, UPT ;  /* 0x000000070600728c */ /* 0x000fc6000bf06070 */
[----:B------:R-:W0:Y:S08]  /*0130*/  S2UR UR4, SR_CTAID.X ;  /* 0x00000000000479c3 */ /* 0x000e300000002500 */
[----:B------:R-:W-:Y:S02]  /*0140*/  @UP0 UIADD3 UR6, UPT, UPT, UR6, -UR7, URZ ;  /* 0x8000000706060290 */ /* 0x000fe4000fffe0ff */
[----:B------:R-:W-:-:S02]  /*0150*/  @UP0 UIADD3 UR5, UPT, UPT, UR5, 0x1, URZ ;  /* 0x0000000105050890 */ /* 0x000fc4000fffe0ff */
[----:B------:R-:W-:-:S11]  /*0160*/  UISETP.GE.U32.AND UP1, UPT, UR6, UR7, UPT ;  /* 0x000000070600728c */ /* 0x000fd6000bf26070 */
[----:B------:R-:W-:Y:S02]  /*0170*/  @UP1 UIADD3 UR5, UPT, UPT, UR5, 0x1, URZ ;  /* 0x0000000105051890 */ /* 0x000fe4000fffe0ff */
[----:B------:R-:W-:-:S04]  /*0180*/  @!UP2 ULOP3.LUT UR5, URZ, UR7, URZ, 0x33, !UPT ;  /* 0x00000007ff05a292 */ /* 0x000fc8000f8e33ff */
[----:B0-----:R-:W-:-:S06]  /*0190*/  UIMAD UR6, UR5, UR4, URZ ;  /* 0x00000004050672a4 */ /* 0x001fcc000f8e02ff */
[----:B------:R-:W-:-:S05]  /*01a0*/  IMAD R0, RZ, RZ, -UR6 ;  /* 0x80000006ff007e24 */ /* 0x000fca000f8e02ff */
[----:B------:R-:W-:-:S04]  /*01b0*/  VIADDMNMX R0, R0, UR8, RZ, !PT ;  /* 0x0000000800007c46 */ /* 0x000fc8000f8001ff */
[----:B------:R-:W-:-:S13]  /*01c0*/  R2UR UR4, R0 ;  /* 0x00000000000472ca */ /* 0x000fda00000e0000 */
[----:B------:R-:W-:-:S04]  /*01d0*/  UISETP.LT.AND UP0, UPT, UR5, UR4, UPT ;  /* 0x000000040500728c */ /* 0x000fc8000bf01270 */
[----:B------:R-:W-:-:S04]  /*01e0*/  USEL UR10, UR5, UR4, UP0 ;  /* 0x00000004050a7287 */ /* 0x000fc80008000000 */
[----:B------:R-:W-:-:S06]  /*01f0*/  UISETP.GE.AND UP0, UPT, UR10, 0x1, UPT ;  /* 0x000000010a00788c */ /* 0x000fcc000bf06270 */
[----:B------:R-:W-:-:S13]  /*0200*/  PLOP3.LUT P0, PT, PT, PT, UP0, 0x80, 0x8 ;  /* 0x000000000008781c */ /* 0x000fda0003f0f008 */
[----:B------:R-:W-:Y:S05]  /*0210*/  @!P0 EXIT ;  /* 0x000000000000894d */ /* 0x000fea0003800000 */
[----:B------:R-:W0:Y:S01]  /*0220*/  S2R R0, SR_TID.Y ;  /* 0x0000000000007919 */ /* 0x000e220000002200 */
[----:B------:R-:W1:Y:S01]  /*0230*/  S2UR UR9, SR_CgaCtaId ;  /* 0x00000000000979c3 */ /* 0x000e620000008800 */
[----:B------:R-:W2:Y:S01]  /*0240*/  LDCU UR16, c[0x0][0x360] ;  /* 0x00006c00ff1077ac */ /* 0x000ea20008000800 */
[----:B------:R-:W-:Y:S01]  /*0250*/  IMAD.MOV.U32 R15, RZ, RZ, 0x5 ;  /* 0x00000005ff0f7424 */ /* 0x000fe200078e00ff */
[----:B------:R-:W0:Y:S01]  /*0260*/  S2R R3, SR_TID.Z ;  /* 0x0000000000037919 */ /* 0x000e220000002300 */
[----:B------:R-:W-:Y:S01]  /*0270*/  IMAD.MOV.U32 R28, RZ, RZ, R1 ;  /* 0x000000ffff1c7224 */ /* 0x000fe200078e0001 */
[----:B------:R-:W0:Y:S01]  /*0280*/  LDCU UR8, c[0x0][0x364] ;  /* 0x00006c80ff0877ac */ /* 0x000e220008000800 */
[----:B------:R-:W3:Y:S02]  /*0290*/  S2R R14, SR_TID.X ;  /* 0x00000000000e7919 */ /* 0x000ee40000002100 */
[----:B------:R-:W4:Y:S01]  /*02a0*/  S2UR UR11, SR_SWINHI ;  /* 0x00000000000b79c3 */ /* 0x000f220000002f00 */
[----:B------:R-:W-:Y:S01]  /*02b0*/  UMOV UR7, 0x400 ;  /* 0x0000040000077882 */ /* 0x000fe20000000000 */
[----:B------:R-:W5:Y:S01]  /*02c0*/  LDCU UR12, c[0x0][0x368] ;  /* 0x00006d00ff0c77ac */ /* 0x000f620008000800 */
[----:B------:R-:W-:-:S04]  /*02d0*/  UIADD3 UR4, UPT, UPT, UR7, 0x30, URZ ;  /* 0x0000003007047890 */ /* 0x000fc8000fffe0ff */
[----:B-1----:R-:W-:-:S07]  /*02e0*/  ULEA UR4, UR9, UR4, 0x18 ;  /* 0x0000000409047291 */ /* 0x002fce000f8ec0ff */
[----:B------:R-:W-:Y:S01]  /*02f0*/  UMOV UR4, UR4 ;  /* 0x0000000400047c82 */ /* 0x000fe20008000000 */
[----:B----4-:R-:W-:Y:S01]  /*0300*/  UMOV UR5, UR11 ;  /* 0x0000000b00057c82 */ /* 0x010fe20008000000 */
[----:B------:R-:W-:Y:S01]  /*0310*/  UIADD3 UR14, UP0, UPT, UR4, 0x2100, URZ ;  /* 0x00002100040e7890 */ /* 0x000fe2000ff1e0ff */
[----:B0-----:R-:W-:Y:S01]  /*0320*/  IMAD R0, R3, UR8, R0 ;  /* 0x0000000803007c24 */ /* 0x001fe2000f8e0200 */
[----:B--2---:R-:W-:Y:S01]  /*0330*/  UIMAD UR8, UR16, UR8, URZ ;  /* 0x00000008100872a4 */ /* 0x004fe2000f8e02ff */
[----:B------:R-:W-:Y:S01]  /*0340*/  IMAD.U32 R4, RZ, RZ, UR4 ;  /* 0x00000004ff047e24 */ /* 0x000fe2000f8e00ff */
[----:B------:R-:W-:Y:S01]  /*0350*/  UIADD3.X UR15, UPT, UPT, URZ, UR5, URZ, UP0, !UPT ;  /* 0x00000005ff0f7290 */ /* 0x000fe200087fe4ff */
[----:B------:R-:W-:Y:S01]  /*0360*/  IMAD R3, R0, UR16, RZ ;  /* 0x0000001000037c24 */ /* 0x000fe2000f8e02ff */
[----:B---3--:R-:W-:Y:S01]  /*0370*/  ISETP.NE.AND P1, PT, R14, RZ, PT ;  /* 0x000000ff0e00720c */ /* 0x008fe20003f25270 */
[----:B-----5:R-:W-:Y:S01]  /*0380*/  UIMAD UR12, UR8, UR12, URZ ;  /* 0x0000000c080c72a4 */ /* 0x020fe2000f8e02ff */
[----:B------:R-:W-:Y:S01]  /*0390*/  IMAD.U32 R6, RZ, RZ, UR14 ;  /* 0x0000000eff067e24 */ /* 0x000fe2000f8e00ff */
[----:B------:R-:W-:Y:S01]  /*03a0*/  PRMT R0, RZ, 0x7610, R0 ;  /* 0x00007610ff007816 */ /* 0x000fe20000000000 */
[----:B------:R-:W-:Y:S01]  /*03b0*/  IMAD.U32 R7, RZ, RZ, UR15 ;  /* 0x0000000fff077e24 */ /* 0x000fe2000f8e00ff */
[----:B------:R-:W-:Y:S01]  /*03c0*/  LOP3.LUT P0, RZ, R3, R14, RZ, 0xfc, !PT ;  /* 0x0000000e03ff7212 */ /* 0x000fe2000780fcff */
[----:B------:R-:W-:-:S02]  /*03d0*/  IMAD.U32 R5, RZ, RZ, UR5 ;  /* 0x00000005ff057e24 */ /* 0x000fc4000f8e00ff */
[----:B------:R-:W-:Y:S01]  /*03e0*/  IMAD.U32 R2, RZ, RZ, UR12 ;  /* 0x0000000cff027e24 */ /* 0x000fe2000f8e00ff */
[----:B------:R-:W0:Y:S01]  /*03f0*/  LDCU.64 UR14, c[0x0][0x358] ;  /* 0x00006b00ff0e77ac */ /* 0x000e220008000a00 */
[----:B------:R-:W-:Y:S01]  /*0400*/  IMAD.IADD R16, R3, 0x1, R14 ;  /* 0x0000000103107824 */ /* 0x000fe200078e020e */
[----:B------:R1:W-:Y:S02]  /*0410*/  STL.128 [R1], R4 ;  /* 0x0000000401007387 */ /* 0x0003e40000100c00 */
[----:B------:R-:W-:Y:S01]  /*0420*/  VOTEU.ALL UP1, P1 ;  /* 0x0000000000ff7886 */ /* 0x000fe20000820000 */
[----:B------:R-:W-:-:S04]  /*0430*/  IMAD.SHL.U32 R16, R16, 0x4, RZ ;  /* 0x0000000410107824 */ /* 0x000fc800078e00ff */
[----:B------:R-:W-:Y:S01]  /*0440*/  VOTEU.ALL UP3, P0 ;  /* 0x0000000000ff7886 */ /* 0x000fe20000060000 */
[----:B------:R-:W-:Y:S01]  /*0450*/  @!UP1 ULEA UR13, UR9, UR7, 0x18 ;  /* 0x00000007090d9291 */ /* 0x000fe2000f8ec0ff */
[----:B------:R-:W-:Y:S01]  /*0460*/  VOTEU.ALL UP2, P0 ;  /* 0x0000000000ff7886 */ /* 0x000fe20000040000 */
[----:B------:R-:W-:Y:S02]  /*0470*/  VOTEU.ALL UP1, P0 ;  /* 0x0000000000ff7886 */ /* 0x000fe40000020000 */
[----:B------:R-:W-:Y:S02]  /*0480*/  @!UP3 ULEA UR7, UR9, UR7, 0x18 ;  /* 0x000000070907b291 */ /* 0x000fe4000f8ec0ff */
[----:B------:R-:W-:-:S04]  /*0490*/  @!UP3 UIADD3 UR8, UPT, UPT, -UR12, 0x100000, URZ ;  /* 0x001000000c08b890 */ /* 0x000fc8000fffe1ff */
[----:B------:R-:W-:Y:S02]  /*04a0*/  @!UP3 USHF.L.U32 UR9, UR8, 0xb, URZ ;  /* 0x0000000b0809b899 */ /* 0x000fe400080006ff */
[----:B------:R-:W-:Y:S01]  /*04b0*/  @!UP3 USHF.L.U32 UR8, UR8, 0x1, URZ ;  /* 0x000000010808b899 */ /* 0x000fe200080006ff */
[----:B------:R-:W-:Y:S01]  /*04c0*/  VOTEU.ALL UP0, P0 ;  /* 0x0000000000ff7886 */ /* 0x000fe20000000000 */
[----:B------:R-:W-:Y:S01]  /*04d0*/  @!P1 STS.128 [UR13], RZ ;  /* 0x000000ffff009988 */ /* 0x000fe20008000c0d */
[----:B------:R-:W-:Y:S01]  /*04e0*/  @!UP3 UMOV UR4, UR7 ;  /* 0x000000070004bc82 */ /* 0x000fe20008000000 */
[----:B------:R-:W-:Y:S01]  /*04f0*/  @!UP3 UMOV UR5, UR11 ;  /* 0x0000000b0005bc82 */ /* 0x000fe20008000000 */
[----:B------:R-:W-:Y:S01]  /*0500*/  VOTEU.ALL UP3, P0 ;  /* 0x0000000000ff7886 */ /* 0x000fe20000060000 */
[----:B------:R-:W-:Y:S01]  /*0510*/  @!P1 STS.128 [UR13+0x10], RZ ;  /* 0x000010ffff009988 */ /* 0x000fe20008000c0d */
[----:B-1----:R-:W-:Y:S01]  /*0520*/  IMAD.U32 R4, RZ, RZ, UR4 ;  /* 0x00000004ff047e24 */ /* 0x002fe2000f8e00ff */
[----:B------:R-:W-:Y:S01]  /*0530*/  UMOV UR11, UR6 ;  /* 0x00000006000b7c82 */ /* 0x000fe20008000000 */
[----:B------:R-:W-:Y:S01]  /*0540*/  IMAD.U32 R5, RZ, RZ, UR5 ;  /* 0x00000005ff057e24 */ /* 0x000fe2000f8e00ff */
[----:B------:R-:W-:Y:S01]  /*0550*/  @!P1 STS.64 [UR13+0x20], RZ ;  /* 0x000020ffff009988 */ /* 0x000fe20008000a0d */
[----:B------:R-:W-:Y:S01]  /*0560*/  UIADD3 UR17, UPT, UPT, UR10, UR11, URZ ;  /* 0x0000000b0a117290 */ /* 0x000fe2000fffe0ff */
[----:B------:R-:W-:Y:S06]  /*0570*/  BAR.SYNC.DEFER_BLOCKING 0x0 ;  /* 0x0000000000007b1d */ /* 0x000fec0000010000 */
[----:B------:R-:W1:Y:S02]  /*0580*/  FENCE.VIEW.ASYNC.S ;  /* 0x00000000000073c6 */ /* 0x000e640000000000 */
[----:B-1----:R-:W0:Y:S01]  /*0590*/  @!UP2 SYNCS.EXCH.64 URZ, [UR7+0x8], UR8 ;  /* 0x0000080807ffa5b2 */ /* 0x002e220008000100 */
[----:B------:R-:W0:Y:S01]  /*05a0*/  @!UP1 SYNCS.EXCH.64 URZ, [UR7], UR8 ;  /* 0x0000000807ff95b2 */ /* 0x000e220008000100 */
[----:B------:R-:W0:Y:S01]  /*05b0*/  @!UP0 SYNCS.EXCH.64 URZ, [UR7+0x18], UR8 ;  /* 0x0000180807ff85b2 */ /* 0x000e220008000100 */
[----:B------:R-:W-:Y:S01]  /*05c0*/  UPLOP3.LUT UP0, UPT, UPT, UPT, UPT, 0x80, 0x8 ;  /* 0x000000000008789c */ /* 0x000fe20003f0f070 */
[----:B------:R1:W0:Y:S02]  /*05d0*/  @!UP3 SYNCS.EXCH.64 URZ, [UR7+0x10], UR8 ;  /* 0x0000100807ffb5b2 */ /* 0x0002240008000100 */
[----:B0-----:R0:W-:Y:S04]  /*05e0*/  @!P0 ST.E.STRONG.SM desc[UR14][R4.64+0x20], R2 ;  /* 0x0000200204008985 */ /* 0x0011e8000c10b90e */
[----:B------:R2:W-:Y:S01]  /*05f0*/  STL.U16 [R1+0x18], RZ ;  /* 0x000018ff01007387 */ /* 0x0005e20000100400 */
[----:B-1----:R-:W-:Y:S01]  /*0600*/  USHF.L.U32 UR8, UR12, 0x2, URZ ;  /* 0x000000020c087899 */ /* 0x002fe200080006ff */
[----:B0-----:R-:W-:-:S02]  /*0610*/  IMAD.MOV.U32 R4, RZ, RZ, RZ ;  /* 0x000000ffff047224 */ /* 0x001fc400078e00ff */
[----:B------:R-:W-:Y:S01]  /*0620*/  VIADD R2, R1, 0x10 ;  /* 0x0000001001027836 */ /* 0x000fe20000000000 */
[----:B--2---:R-:W-:Y:S08]  /*0630*/  BAR.SYNC.DEFER_BLOCKING 0x0 ;  /* 0x0000000000007b1d */ /* 0x004ff00000010000 */
.L_x_11:
[----:B------:R-:W-:Y:S01]  /*0640*/  IMAD.U32 R5, R4, 0x4, R1 ;  /* 0x0000000404057824 */ /* 0x000fe200078e0001 */
[----:B------:R-:W-:Y:S02]  /*0650*/  UISETP.GE.AND UP2, UPT, UR11, UR17, UPT ;  /* 0x000000110b00728c */ /* 0x000fe4000bf46270 */
[----:B0-----:R-:W-:Y:S01]  /*0660*/  IMAD.U32 R6, RZ, RZ, UR11 ;  /* 0x0000000bff067e24 */ /* 0x001fe2000f8e00ff */
[----:B------:R-:W-:Y:S01]  /*0670*/  PRMT R3, RZ, 0x7610, R3 ;  /* 0x00007610ff037816 */ /* 0x000fe20000000003 */
[----:B------:R-:W-:Y:S01]  /*0680*/  UPLOP3.LUT UP1, UPT, UPT, UPT, UP0, 0x80, 0x8 ;  /* 0x000000000008789c */ /* 0x000fe20003f2f000 */
[----:B------:R-:W-:Y:S02]  /*0690*/  UMOV UR4, URZ ;  /* 0x000000ff00047c82 */ /* 0x000fe40008000000 */
[----:B------:R0:W-:Y:S02]  /*06a0*/  STL [R5+0x10], R6 ;  /* 0x0000100605007387 */ /* 0x0001e40000100800 */
[----:B------:R-:W-:Y:S06]  /*06b0*/  BRA.U UP2, `(.L_x_0) ;  /* 0x00000031025c7547 */ /* 0x000fec000b800000 */
[----:B------:R-:W1:Y:S01]  /*06c0*/  LDCU UR5, c[0x0][0x390] ;  /* 0x00007200ff0577ac */ /* 0x000e620008000800 */
[----:B------:R-:W-:-:S04]  /*06d0*/  USHF.L.U32 UR6, UR11, 0xb, URZ ;  /* 0x0000000b0b067899 */ /* 0x000fc800080006ff */
[----:B-1----:R-:W-:-:S09]  /*06e0*/  UISETP.GE.AND UP0, UPT, UR6, UR5, UPT ;  /* 0x000000050600728c */ /* 0x002fd2000bf06270 */
[----:B------:R-:W-:Y:S05]  /*06f0*/  BRA.U UP0, `(.L_x_0) ;  /* 0x00000031004c7547 */ /* 0x000fea000b800000 */
[----:B------:R-:W-:-:S04]  /*0700*/  LOP3.LUT R3, R0, 0xff, RZ, 0xc0, !PT ;  /* 0x000000ff00037812 */ /* 0x000fc800078ec0ff */
[----:B------:R-:W-:Y:S02]  /*0710*/  R2UR UR4, R3 ;  /* 0x00000000030472ca */ /* 0x000fe400000e0000 */
[----:B0-----:R-:W-:Y:S01]  /*0720*/  CS2R R6, SR_GLOBALTIMERLO ;  /* 0x0000000000067805 */ /* 0x001fe20000015200 */
[----:B------:R-:W0:Y:S01]  /*0730*/  S2UR UR7, SR_CgaCtaId ;  /* 0x00000000000779c3 */ /* 0x000e220000008800 */
[----:B------:R-:W-:Y:S01]  /*0740*/  UMOV UR5, 0x400 ;  /* 0x0000040000057882 */ /* 0x000fe20000000000 */
[----:B------:R-:W-:-:S04]  /*0750*/  LOP3.LUT R3, R15, 0x1, RZ, 0xc0, !PT ;  /* 0x000000010f037812 */ /* 0x000fc800078ec0ff */
[----:B------:R-:W-:Y:S01]  /*0760*/  SHF.L.U32 R5, R3, 0x1f, RZ ;  /* 0x0000001f03057819 */ /* 0x000fe200000006ff */
[----:B0-----:R-:W-:-:S04]  /*0770*/  ULEA UR7, UR7, UR5, 0x18 ;  /* 0x0000000507077291 */ /* 0x001fc8000f8ec0ff */
[----:B------:R-:W-:-:S09]  /*0780*/  ULEA UR7, UR4, UR7, 0x4 ;  /* 0x0000000704077291 */ /* 0x000fd2000f8e20ff */
[----:B------:R-:W0:Y:S02]  /*0790*/  SYNCS.PHASECHK.TRANS64.TRYWAIT P0, [UR7+0x8], R5 ;  /* 0x00000805ff0075a7 */ /* 0x000e240008001107 */
[----:B0-----:R-:W-:Y:S05]  /*07a0*/  @P0 BRA `(.L_x_1) ;  /* 0x0000000000600947 */ /* 0x001fea0003800000 */
[----:B------:R-:W-:Y:S01]  /*07b0*/  SHF.L.U32 R5, R3, 0x1f, RZ ;  /* 0x0000001f03057819 */ /* 0x000fe200000006ff */
[----:B------:R-:W-:-:S06]  /*07c0*/  UMOV UR4, URZ ;  /* 0x000000ff00047c82 */ /* 0x000fcc0008000000 */
.L_x_4:
[----:B------:R-:W-:-:S11]  /*07d0*/  UISETP.GT.AND UP0, UPT, UR4, 0xf, UPT ;  /* 0x0000000f0400788c */ /* 0x000fd6000bf04270 */
[----:B------:R-:W-:Y:S01]  /*07e0*/  @!UP0 UIADD3 UR4, UPT, UPT, UR4, 0x1, URZ ;  /* 0x0000000104048890 */ /* 0x000fe2000fffe0ff */
[----:B------:R-:W-:Y:S11]  /*07f0*/  BRA.U !UP0, `(.L_x_2) ;  /* 0x0000000108447547 */ /* 0x000ff6000b800000 */
[----:B------:R-:W-:-:S06]  /*0800*/  CS2R R8, SR_GLOBALTIMERLO ;  /* 0x0000000000087805 */ /* 0x000fcc0000015200 */
[----:B------:R-:W-:-:S05]  /*0810*/  IADD3 R8, P0, PT, -R6, R8, RZ ;  /* 0x0000000806087210 */ /* 0x000fca0007f1e1ff */
[----:B------:R-:W-:Y:S01]  /*0820*/  IMAD.X R9, R9, 0x1, ~R7, P0 ;  /* 0x0000000109097824 */ /* 0x000fe200000e0e07 */
[----:B------:R-:W-:-:S04]  /*0830*/  ISETP.GE.U32.AND P0, PT, R8, 0x3d0900, PT ;  /* 0x003d09000800780c */ /* 0x000fc80003f06070 */
[----:B------:R-:W-:-:S13]  /*0840*/  ISETP.GE.AND.EX P0, PT, R9, RZ, PT, P0 ;  /* 0x000000ff0900720c */ /* 0x000fda0003f06300 */
[----:B------:R-:W-:Y:S05]  /*0850*/  @!P0 BRA `(.L_x_3) ;  /* 0x0000000000088947 */ /* 0x000fea0003800000 */
[----:B------:R-:W-:Y:S05]  /*0860*/  NANOSLEEP 0xf4240 ;  /* 0x000f42400000795d */ /* 0x000fea0003800000 */
[----:B------:R-:W-:Y:S05]  /*0870*/  BRA `(.L_x_2) ;  /* 0x0000000000247947 */ /* 0x000fea0003800000 */
.L_x_3:
[----:B------:R-:W-:-:S04]  /*0880*/  ISETP.GE.U32.AND P0, PT, R8, 0x9c40, PT ;  /* 0x00009c400800780c */ /* 0x000fc80003f06070 */
[----:B------:R-:W-:-:S13]  /*0890*/  ISETP.GE.AND.EX P0, PT, R9, RZ, PT, P0 ;  /* 0x000000ff0900720c */ /* 0x000fda0003f06300 */
[----:B------:R-:W-:Y:S05]  /*08a0*/  @!P0 BRA `(.L_x_2) ;  /* 0x0000000000188947 */ /* 0x000fea0003800000 */
[----:B------:R-:W-:-:S04]  /*08b0*/  SHF.R.S32.HI R3, RZ, 0x1f, R9 ;  /* 0x0000001fff037819 */ /* 0x000fc80000011409 */
[----:B------:R-:W-:-:S05]  /*08c0*/  LEA.HI R3, P0, R3, R8, RZ, 0x2 ;  /* 0x0000000803037211 */ /* 0x000fca00078110ff */
[----:B------:R-:W-:-:S05]  /*08d0*/  IMAD.X R8, RZ, RZ, R9, P0 ;  /* 0x000000ffff087224 */ /* 0x000fca00000e0609 */
[----:B------:R-:W-:-:S04]  /*08e0*/  SHF.R.U64 R3, R3, 0x2, R8 ;  /* 0x0000000203037819 */ /* 0x000fc80000001208 */
[----:B------:R-:W-:Y:S05]  /*08f0*/  NANOSLEEP R3 ;  /* 0x000000030000735d */ /* 0x000fea0003800000 */
[----:B------:R-:W-:Y:S01]  /*0900*/  NOP ;  /* 0x0000000000007918 */ /* 0x000fe20000000000 */
.L_x_2:
[----:B------:R-:W0:Y:S02]  /*0910*/  SYNCS.PHASECHK.TRANS64.TRYWAIT P0, [UR7+0x8], R5 ;  /* 0x00000805ff0075a7 */ /* 0x000e240008001107 */
[----:B0-----:R-:W-:Y:S05]  /*0920*/  @!P0 BRA `(.L_x_4) ;  /* 0xfffffffc00a88947 */ /* 0x001fea000383ffff */
.L_x_1:
[----:B------:R-:W-:Y:S01]  /*0930*/  IMAD.U32 R8, R4, 0x8, R1 ;  /* 0x0000000804087824 */ /* 0x000fe200078e0001 */
[----:B------:R-:W0:Y:S01]  /*0940*/  LDC R3, c[0x0][0x390] ;  /* 0x0000e400ff037b82 */ /* 0x000e220000000800 */
[----:B------:R-:W1:Y:S04]  /*0950*/  LDCU.64 UR4, c[0x0][0x380] ;  /* 0x00007000ff0477ac */ /* 0x000e680008000a00 */
[----:B------:R-:W2:Y:S01]  /*0960*/  LDL.64 R8, [R8] ;  /* 0x0000000008087983 */ /* 0x000ea20000100a00 */
[----:B------:R-:W-:Y:S01]  /*0970*/  IMAD R6, RZ, RZ, -UR6 ;  /* 0x80000006ff067e24 */ /* 0x000fe2000f8e02ff */
[----:B------:R-:W-:Y:S01]  /*0980*/  BSSY.RECONVERGENT B0, `(.L_x_5) ;  /* 0x00002dc000007945 */ /* 0x000fe20003800200 */
[----:B-1----:R-:W-:-:S03]  /*0990*/  UIMAD.WIDE UR4, UR6, 0x4, UR4 ;  /* 0x00000004060478a5 */ /* 0x002fc6000f8e0204 */
[----:B0-----:R-:W-:-:S05]  /*09a0*/  VIADDMNMX R6, R6, R3, 0x840, PT ;  /* 0x0000084006067446 */ /* 0x001fca0003800103 */
[----:B------:R-:W-:Y:S01]  /*09b0*/  IMAD.WIDE R6, R6, 0x4, RZ ;  /* 0x0000000406067825 */ /* 0x000fe200078e02ff */
[----:B--2---:R-:W0:Y:S02]  /*09c0*/  QSPC.E.S P0, RZ, [R8] ;  /* 0x0000000008ff73aa */ /* 0x004e240000000500 */
[----:B0-----:R-:W-:Y:S05]  /*09d0*/  @!P0 BRA `(.L_x_6) ;  /* 0x0000000000448947 */ /* 0x001fea0003800000 */
[----:B------:R-:W-:-:S13]  /*09e0*/  ISETP.GE.AND P0, PT, R16, R6, PT ;  /* 0x000000061000720c */ /* 0x000fda0003f06270 */
[----:B------:R-:W-:Y:S05]  /*09f0*/  @P0 BRA `(.L_x_7) ;  /* 0x0000002c00500947 */ /* 0x000fea0003800000 */
[----:B------:R-:W-:Y:S01]  /*0a00*/  BSSY.RECONVERGENT B1, `(.L_x_8) ;  /* 0x000000d000017945 */ /* 0x000fe20003800200 */
[----:B------:R-:W-:Y:S01]  /*0a10*/  MOV R10, R8 ;  /* 0x00000008000a7202 */ /* 0x000fe20000000f00 */
[----:B------:R-:W-:-:S07]  /*0a20*/  IMAD.MOV.U32 R3, RZ, RZ, R16 ;  /* 0x000000ffff037224 */ /* 0x000fce00078e0010 */
.L_x_9:
[C---:B0-----:R-:W-:Y:S01]  /*0a30*/  IADD3 R8, P0, PT, R3.reuse, UR4, RZ ;  /* 0x0000000403087c10 */ /* 0x041fe2000ff1e0ff */
[----:B------:R-:W-:Y:S02]  /*0a40*/  IMAD.IADD R5, R10, 0x1, R3 ;  /* 0x000000010a057824 */ /* 0x000fe400078e0203 */
[----:B------:R-:W-:Y:S02]  /*0a50*/  VIADD R3, R3, UR8 ;  /* 0x0000000803037c36 */ /* 0x000fe40008000000 */
[----:B------:R-:W-:-:S03]  /*0a60*/  IMAD.X R9, RZ, RZ, UR5, P0 ;  /* 0x00000005ff097e24 */ /* 0x000fc600080e06ff */
[----:B------:R-:W-:Y:S02]  /*0a70*/  ISETP.GE.AND P0, PT, R3, R6, PT ;  /* 0x000000060300720c */ /* 0x000fe40003f06270 */
[----:B------:R-:W-:Y:S01]  /*0a80*/  @!PT LDS RZ, [RZ] ;  /* 0x00000000fffff984 */ /* 0x000fe20000000800 */
[----:B------:R-:W-:Y:S01]  /*0a90*/  @!PT LDS RZ, [RZ] ;  /* 0x00000000fffff984 */ /* 0x000fe20000000800 */
[----:B------:R-:W-:Y:S01]  /*0aa0*/  @!PT LDS RZ, [RZ] ;  /* 0x00000000fffff984 */ /* 0x000fe20000000800 */
[----:B------:R0:W-:Y:S11]  /*0ab0*/  LDGSTS.E [R5], desc[UR14][R8.64] ;  /* 0x0000000008057fae */ /* 0x0001f6000b9a100e */
[----:B------:R-:W-:Y:S05]  /*0ac0*/  @!P0 BRA `(.L_x_9) ;  /* 0xfffffffc00d88947 */ /* 0x000fea000383ffff */
[----:B------:R-:W-:Y:S05]  /*0ad0*/  BSYNC.RECONVERGENT B1 ;  /* 0x0000000000017941 */ /* 0x000fea0003800200 */
.L_x_8:
[----:B------:R-:W-:Y:S05]  /*0ae0*/  BRA `(.L_x_7) ;  /* 0x0000002c00147947 */ /* 0x000fea0003800000 */
.L_x_6:
[----:B------:R-:W-:-:S04]  /*0af0*/  ISETP.GT.U32.AND P0, PT, R6, R16, PT ;  /* 0x000000100600720c */ /* 0x000fc80003f04070 */
[----:B------:R-:W-:-:S13]  /*0b00*/  ISETP.GT.U32.AND.EX P0, PT, R7, RZ, PT, P0 ;  /* 0x000000ff0700720c */ /* 0x000fda0003f04100 */
[----:B------:R-:W-:Y:S05]  /*0b10*/  @!P0 BRA `(.L_x_7) ;  /* 0x0000002c00088947 */ /* 0x000fea0003800000 */
[----:B------:R-:W-:Y:S02]  /*0b20*/  IMAD.MOV.U32 R5, RZ, RZ, R16 ;  /* 0x000000ffff057224 */ /* 0x000fe400078e0010 */
[----:B------:R-:W-:-:S07]  /*0b30*/  IMAD.MOV.U32 R17, RZ, RZ, RZ ;  /* 0x000000ffff117224 */ /* 0x000fce00078e00ff */
.L_x_10:
[----:B------:R-:W-:-:S04]  /*0b40*/  IADD3 R12, P0, PT, R5, UR4, RZ ;  /* 0x00000004050c7c10 */ /* 0x000fc8000ff1e0ff */
[----:B0-----:R-:W-:-:S05]  /*0b50*/  IADD3.X R13, PT, PT, R17, UR5, RZ, P0, !PT ;  /* 0x00000005110d7c10 */ /* 0x001fca00087fe4ff */
[----:B------:R-:W2:Y:S01]  /*0b60*/  LDG.E R3, desc[UR14][R12.64] ;  /* 0x0000000e0c037981 */ /* 0x000ea2000c1e1900 */
[----:B------:R-:W-:Y:S02]  /*0b70*/  IADD3 R10, P0, PT, R8, R5, RZ ;  /* 0x00000005080a7210 */ /* 0x000fe40007f1e0ff */
[----:B------:R-:W-:-:S03]  /*0b80*/  IADD3 R5, P1, PT, R5, UR8, RZ ;  /* 0x0000000805057c10 */ /* 0x000fc6000ff3e0ff */
[--C-:B------:R-:W-:Y:S01]  /*0b90*/  IMAD.X R11, R9, 0x1, R17.reuse, P0 ;  /* 0x00000001090b7824 */ /* 0x100fe200000e0611 */
[----:B------:R-:W-:Y:S01]  /*0ba0*/  ISETP.GE.U32.AND P0, PT, R5, R6, PT ;  /* 0x000000060500720c */ /* 0x000fe20003f06070 */
[----:B------:R-:W-:-:S05]  /*0bb0*/  IMAD.X R17, RZ, RZ, R17, P1 ;  /* 0x000000ffff117224 */ /* 0x000fca00008e0611 */
[----:B------:R-:W-:Y:S01]  /*0bc0*/  ISETP.GE.U32.AND.EX P0, PT, R17, R7, PT, P0 ;  /* 0x000000071100720c */ /* 0x000fe20003f06100 */
[----:B--2---:R0:W-:-:S12]  /*0bd0*/  ST.E desc[UR14][R10.64], R3 ;  /* 0x000000030a007985 */ /* 0x0041d8000c10190e */
[----:B------:R-:W-:Y:S05]  /*0be0*/  @P0 BRA `(.L_x_7) ;  /* 0x0000002800d40947 */ /* 0x000fea0003800000 */
[----:B------:R-:W-:-:S05]  /*0bf0*/  IADD3 R12, P0, PT, R12, UR8, RZ ;  /* 0x000000080c0c7c10 */ /* 0x000fca000ff1e0ff */
[----:B------:R-:W-:-:S05]  /*0c00*/  IMAD.X R13, RZ, RZ, R13, P0 ;  /* 0x000000ffff0d7224 */ /* 0x000fca00000e060d */
[----:B0-----:R-:W2:Y:S01]  /*0c10*/  LDG.E R3, desc[UR14][R12.64] ;  /* 0x0000000e0c037981 */ /* 0x001ea2000c1e1900 */
[----:B------:R-:W-:-:S05]  /*0c20*/  IADD3 R10, P0, PT, R10, UR8, RZ ;  /* 0x000000080a0a7c10 */ /* 0x000fca000ff1e0ff */
[----:B------:R-:W-:Y:S01]  /*0c30*/  IMAD.X R11, RZ, RZ, R11, P0 ;  /* 0x000000ffff0b7224 */ /* 0x000fe200000e060b */
[----:B------:R-:W-:-:S05]  /*0c40*/  IADD3 R5, P0, PT, R5, UR8, RZ ;  /* 0x0000000805057c10 */ /* 0x000fca000ff1e0ff */
[----:B------:R-:W-:Y:S01]  /*0c50*/  IMAD.X R17, RZ, RZ, R17, P0 ;  /* 0x000000ffff117224 */ /* 0x000fe200000e0611 */
[----:B------:R-:W-:-:S04]  /*0c60*/  ISETP.GE.U32.AND P0, PT, R5, R6, PT ;  /* 0x000000060500720c */ /* 0x000fc80003f06070 */
[----:B------:R-:W-:Y:S01]  /*0c70*/  ISETP.GE.U32.AND.EX P0, PT, R17, R7, PT, P0 ;  /* 0x000000071100720c */ /* 0x000fe20003f06100 */
[----:B--2---:R1:W-:-:S12]  /*0c80*/  ST.E desc[UR14][R10.64], R3 ;  /* 0x000000030a007985 */ /* 0x0043d8000c10190e */
[----:B------:R-:W-:Y:S05]  /*0c90*/  @P0 BRA `(.L_x_7) ;  /* 0x0000002800a80947 */ /* 0x000fea0003800000 */
[----:B------:R-:W-:-:S05]  /*0ca0*/  IADD3 R12, P0, PT, R12, UR8, RZ ;  /* 0x000000080c0c7c10 */ /* 0x000fca000ff1e0ff */
[----:B------:R-:W-:-:S05]  /*0cb0*/  IMAD.X R13, RZ, RZ, R13, P0 ;  /* 0x000000ffff0d7224 */ /* 0x000fca00000e060d */
[----:B-1----:R-:W2:Y:S01]  /*0cc0*/  LDG.E R3, desc[UR14][R12.64] ;  /* 0x0000000e0c037981 */ /* 0x002ea2000c1e1900 */
        /* <DEDUP_REMOVED lines=10> */
[----:B--2---:R-:W2:Y:S01]  /*0d70*/  LDG.E R3, desc[UR14][R12.64] ;  /* 0x0000000e0c037981 */ /* 0x004ea2000c1e1900 */
        /* <DEDUP_REMOVED lines=10> */
[----:B---3--:R-:W2:Y:S01]  /*0e20*/  LDG.E R3, desc[UR14][R12.64] ;  /* 0x0000000e0c037981 */ /* 0x008ea2000c1e1900 */
        /* <DEDUP_REMOVED lines=10> */
[----:B----4-:R-:W2:Y:S01]  /*0ed0*/  LDG.E R3, desc[UR14][R12.64] ;  /* 0x0000000e0c037981 */ /* 0x010ea2000c1e1900 */
        /* <DEDUP_REMOVED lines=636> */
[----:B------:R-:W-:-:S06]  /*36a0*/  IMAD.X R13, RZ, RZ, R13, P0 ;  /* 0x000000ffff0d7224 */ /* 0x000fcc00000e060d */
[----:B------:R-:W2:Y:S01]  /*36b0*/  LDG.E R13, desc[UR14][R12.64] ;  /* 0x0000000e0c0d7981 */ /* 0x000ea2000c1e1900 */
[----:B0-----:R-:W-:-:S05]  /*36c0*/  IADD3 R10, P0, PT, R10, UR8, RZ ;  /* 0x000000080a0a7c10 */ /* 0x001fca000ff1e0ff */
[----:B------:R-:W-:Y:S01]  /*36d0*/  IMAD.X R11, RZ, RZ, R11, P0 ;  /* 0x000000ffff0b7224 */ /* 0x000fe200000e060b */
[----:B------:R-:W-:-:S05]  /*36e0*/  IADD3 R5, P0, PT, R5, UR8, RZ ;  /* 0x0000000805057c10 */ /* 0x000fca000ff1e0ff */
[----:B------:R-:W-:Y:S01]  /*36f0*/  IMAD.X R17, RZ, RZ, R17, P0 ;  /* 0x000000ffff117224 */ /* 0x000fe200000e0611 */
[----:B------:R-:W-:-:S04]  /*3700*/  ISETP.GE.U32.AND P0, PT, R5, R6, PT ;  /* 0x000000060500720c */ /* 0x000fc80003f06070 */
[----:B------:R-:W-:Y:S01]  /*3710*/  ISETP.GE.U32.AND.EX P0, PT, R17, R7, PT, P0 ;  /* 0x000000071100720c */ /* 0x000fe20003f06100 */
[----:B--2---:R0:W-:-:S12]  /*3720*/  ST.E desc[UR14][R10.64], R13 ;  /* 0x0000000d0a007985 */ /* 0x0041d8000c10190e */
[----:B------:R-:W-:Y:S05]  /*3730*/  @!P0 BRA `(.L_x_10) ;  /* 0xffffffd400008947 */ /* 0x000fea000383ffff */
.L_x_7:
[----:B------:R-:W-:Y:S05]  /*3740*/  BSYNC.RECONVERGENT B0 ;  /* 0x0000000000007941 */ /* 0x000fea0003800200 */
.L_x_5:
[----:B------:R-:W-:Y:S01]  /*3750*/  NOP ;  /* 0x0000000000007918 */ /* 0x000fe20000000000 */
[----:B------:R-:W-:Y:S01]  /*3760*/  SYNCS.ARRIVE.TRANS64.RED.A0T1 RZ, [UR7], RZ ;  /* 0x000000ffffff79a7 */ /* 0x000fe20008200407 */
[----:B------:R-:W-:Y:S01]  /*3770*/  VIADD R0, R0, 0x1 ;  /* 0x0000000100007836 */ /* 0x000fe20000000000 */
[----:B------:R-:W-:Y:S01]  /*3780*/  ARRIVES.LDGSTSBAR.64.TRANSCNT [UR7] ;  /* 0x00000000ff0079b0 */ /* 0x000fe20008002a07 */
[----:B------:R-:W-:Y:S01]  /*3790*/  NOP ;  /* 0x0000000000007918 */ /* 0x000fe20000000000 */
[----:B------:R-:W-:Y:S02]  /*37a0*/  SYNCS.ARRIVE.TRANS64.A1T0 RZ, [UR7], RZ ;  /* 0x000000ffffff79a7 */ /* 0x000fe40008100007 */
[----:B01234-:R-:W-:Y:S01]  /*37b0*/  LOP3.LUT R3, R0, 0xff, RZ, 0xc0, !PT ;  /* 0x000000ff00037812 */ /* 0x01ffe200078ec0ff */
[----:B------:R-:W-:-:S03]  /*37c0*/  UMOV UR4, 0x1 ;  /* 0x0000000100047882 */ /* 0x000fc60000000000 */
[----:B------:R-:W-:Y:S01]  /*37d0*/  ISETP.NE.AND P0, PT, R3, 0x2, PT ;  /* 0x000000020300780c */ /* 0x000fe20003f05270 */
[----:B------:R-:W-:-:S03]  /*37e0*/  IMAD.MOV.U32 R3, RZ, RZ, 0x1 ;  /* 0x00000001ff037424 */ /* 0x000fc600078e00ff */
[----:B------:R-:W-:Y:S02]  /*37f0*/  SEL R6, RZ, 0x1, P0 ;  /* 0x00000001ff067807 */ /* 0x000fe40000000000 */
[----:B------:R-:W-:Y:S02]  /*3800*/  SEL R0, R0, RZ, P0 ;  /* 0x000000ff00007207 */ /* 0x000fe40000000000 */
[----:B------:R-:W-:-:S04]  /*3810*/  LOP3.LUT R6, R15, R6, RZ, 0x3c, !PT ;  /* 0x000000060f067212 */ /* 0x000fc800078e3cff */
[----:B------:R-:W-:-:S07]  /*3820*/  PRMT R15, R6, 0x7610, R15 ;  /* 0x00007610060f7816 */ /* 0x000fce000000000f */
.L_x_0:
[----:B0-----:R-:W-:Y:S01]  /*3830*/  IMAD.IADD R6, R1, 0x1, R4 ;  /* 0x0000000101067824 */ /* 0x001fe200078e0204 */
[----:B------:R-:W-:Y:S01]  /*3840*/  UIADD3 UR11, UPT, UPT, UR4, UR11, URZ ;  /* 0x0000000b040b7290 */ /* 0x000fe2000fffe0ff */
[----:B------:R-:W-:Y:S01]  /*3850*/  IMAD.MOV.U32 R4, RZ, RZ, 0x1 ;  /* 0x00000001ff047424 */ /* 0x000fe200078e00ff */
[----:B------:R-:W-:Y:S02]  /*3860*/  UPLOP3.LUT UP0, UPT, UPT, UPT, UPT, 0x40, 0x4 ;  /* 0x000000000004789c */ /* 0x000fe40003f0e870 */
[----:B------:R0:W-:Y:S01]  /*3870*/  STL.U8 [R6+0x18], R3 ;  /* 0x0000180306007387 */ /* 0x0001e20000100000 */
[----:B------:R-:W-:Y:S08]  /*3880*/  BRA.U UP1, `(.L_x_11) ;  /* 0xffffffcd016c7547 */ /* 0x000ff0000b83ffff */
[----:B------:R-:W-:Y:S01]  /*3890*/  PRMT R17, RZ, 0x7610, R17 ;  /* 0x00007610ff117816 */ /* 0x000fe20000000011 */
[----:B0-----:R-:W-:Y:S01]  /*38a0*/  IMAD.MOV.U32 R3, RZ, RZ, RZ ;  /* 0x000000ffff037224 */ /* 0x001fe200078e00ff */
[----:B------:R-:W-:-:S06]  /*38b0*/  UMOV UR4, URZ ;  /* 0x000000ff00047c82 */ /* 0x000fcc0008000000 */
.L_x_44:
[----:B------:R-:W-:-:S05]  /*38c0*/  IMAD.IADD R18, R1, 0x1, R3 ;  /* 0x0000000101127824 */ /* 0x000fca00078e0203 */
[----:B--2---:R-:W2:Y:S02]  /*38d0*/  LDL.U8 R4, [R18+0x18] ;  /* 0x0000180012047983 */ /* 0x004ea40000100000 */
[----:B--2---:R-:W-:-:S13]  /*38e0*/  ISETP.NE.AND P0, PT, R4, RZ, PT ;  /* 0x000000ff0400720c */ /* 0x004fda0003f05270 */
[----:B-1-34-:R-:W-:Y:S05]  /*38f0*/  @!P0 BRA `(.L_x_12) ;  /* 0x0000004000288947 */ /* 0x01afea0003800000 */
[----:B------:R-:W-:Y:S02]  /*3900*/  LOP3.LUT R4, R15, 0xffff, RZ, 0xc0, !PT ;  /* 0x0000ffff0f047812 */ /* 0x000fe400078ec0ff */
[----:B------:R-:W-:Y:S02]  /*3910*/  LOP3.LUT R19, R17, 0xff, RZ, 0xc0, !PT ;  /* 0x000000ff11137812 */ /* 0x000fe400078ec0ff */
[----:B------:R-:W-:-:S04]  /*3920*/  SHF.R.U32.HI R4, RZ, 0x1, R4 ;  /* 0x00000001ff047819 */ /* 0x000fc80000011604 */
[----:B------:R-:W-:Y:S02]  /*3930*/  LOP3.LUT R7, R4, 0x1, RZ, 0xc0, !PT ;  /* 0x0000000104077812 */ /* 0x000fe400078ec0ff */
[----:B------:R-:W-:Y:S01]  /*3940*/  CS2R R4, SR_GLOBALTIMERLO ;  /* 0x0000000000047805 */ /* 0x000fe20000015200 */
[----:B------:R-:W0:Y:S01]  /*3950*/  S2UR UR6, SR_CgaCtaId ;  /* 0x00000000000679c3 */ /* 0x000e220000008800 */
[----:B------:R-:W-:Y:S01]  /*3960*/  UMOV UR5, 0x400 ;  /* 0x0000040000057882 */ /* 0x000fe20000000000 */
[----:B------:R-:W-:Y:S01]  /*3970*/  SHF.L.U32 R6, R7, 0x1f, RZ ;  /* 0x0000001f07067819 */ /* 0x000fe200000006ff */
[----:B0-----:R-:W-:-:S06]  /*3980*/  ULEA UR5, UR6, UR5, 0x18 ;  /* 0x0000000506057291 */ /* 0x001fcc000f8ec0ff */
[----:B------:R-:W-:-:S04]  /*3990*/  LEA R19, R19, UR5, 0x4 ;  /* 0x0000000513137c11 */ /* 0x000fc8000f8e20ff */
[----:B------:R-:W0:Y:S02]  /*39a0*/  SYNCS.PHASECHK.TRANS64.TRYWAIT P0, [R19+URZ], R6 ;  /* 0x00000006130075a7 */ /* 0x000e2400080011ff */
[----:B0-----:R-:W-:Y:S05]  /*39b0*/  @P0 BRA `(.L_x_13) ;  /* 0x00000000006c0947 */ /* 0x001fea0003800000 */
[----:B------:R-:W-:Y:S01]  /*39c0*/  SHF.L.U32 R8, R7, 0x1f, RZ ;  /* 0x0000001f07087819 */ /* 0x000fe200000006ff */
[----:B------:R-:W-:-:S07]  /*39d0*/  IMAD.MOV.U32 R10, RZ, RZ, RZ ;  /* 0x000000ffff0a7224 */ /* 0x000fce00078e00ff */
.L_x_17:
[C---:B------:R-:W-:Y:S01]  /*39e0*/  ISETP.GT.AND P0, PT, R10.reuse, 0xf, PT ;  /* 0x0000000f0a00780c */ /* 0x040fe20003f04270 */
[----:B------:R-:W-:Y:S05]  /*39f0*/  YIELD ;  /* 0x0000000000007946 */ /* 0x000fea0003800000 */
[----:B------:R-:W-:Y:S07]  /*3a00*/  BSSY B0, `(.L_x_14) ;  /* 0x0000014000007945 */ /* 0x000fee0003800000 */
[----:B------:R-:W-:Y:S01]  /*3a10*/  @!P0 VIADD R10, R10, 0x1 ;  /* 0x000000010a0a8836 */ /* 0x000fe20000000000 */
[----:B------:R-:W-:Y:S06]  /*3a20*/  @!P0 BRA `(.L_x_15) ;  /* 0x0000000000448947 */ /* 0x000fec0003800000 */
        /* <DEDUP_REMOVED lines=8> */
.L_x_16:
        /* <DEDUP_REMOVED lines=9> */
.L_x_15:
[----:B------:R-:W-:Y:S05]  /*3b40*/  BSYNC B0 ;  /* 0x0000000000007941 */ /* 0x000fea0003800000 */
.L_x_14:
[----:B------:R-:W0:Y:S02]  /*3b50*/  SYNCS.PHASECHK.TRANS64.TRYWAIT P0, [R19+URZ], R8 ;  /* 0x00000008130075a7 */ /* 0x000e2400080011ff */
[----:B0-----:R-:W-:Y:S05]  /*3b60*/  @!P0 BRA `(.L_x_17) ;  /* 0xfffffffc009c8947 */ /* 0x001fea000383ffff */
.L_x_13:
[C---:B------:R-:W-:Y:S01]  /*3b70*/  IMAD R20, R3.reuse, 0x4, R2 ;  /* 0x0000000403147824 */ /* 0x040fe200078e0202 */
[----:B------:R-:W0:Y:S04]  /*3b80*/  LDC R4, c[0x0][0x390] ;  /* 0x0000e400ff047b82 */ /* 0x000e280000000800 */
[----:B------:R-:W0:Y:S01]  /*3b90*/  LDL R21, [R20] ;  /* 0x0000000014157983 */ /* 0x000e220000100800 */
[----:B------:R-:W-:Y:S05]  /*3ba0*/  WARPSYNC.ALL ;  /* 0x0000000000007948 */ /* 0x000fea0003800000 */
[----:B------:R-:W-:Y:S01]  /*3bb0*/  BSSY.RECONVERGENT B1, `(.L_x_18) ;  /* 0x00000b3000017945 */ /* 0x000fe20003800200 */
[----:B------:R-:W-:Y:S01]  /*3bc0*/  IMAD R22, R3, 0x8, R28 ;  /* 0x0000000803167824 */ /* 0x000fe200078e021c */
[----:B------:R-:W-:Y:S01]  /*3bd0*/  BAR.SYNC.DEFER_BLOCKING 0x0 ;  /* 0x0000000000007b1d */ /* 0x000fe20000010000 */
[----:B0-----:R-:W-:-:S05]  /*3be0*/  IMAD R25, R21, -0x800, R4 ;  /* 0xfffff80015197824 */ /* 0x001fca00078e0204 */
[----:B------:R-:W-:-:S13]  /*3bf0*/  ISETP.GE.AND P0, PT, R25, 0x1, PT ;  /* 0x000000011900780c */ /* 0x000fda0003f06270 */
[----:B------:R-:W-:Y:S05]  /*3c00*/  @!P0 BRA `(.L_x_19) ;  /* 0x0000000800b48947 */ /* 0x000fea0003800000 */
[----:B------:R-:W-:Y:S01]  /*3c10*/  IMAD.SHL.U32 R24, R14, 0x8, RZ ;  /* 0x000000080e187824 */ /* 0x000fe200078e00ff */
[----:B------:R-:W-:-:S04]  /*3c20*/  VIMNMX.U32 R23, PT, PT, R25, 0x800, PT ;  /* 0x0000080019177848 */ /* 0x000fc80003fe0000 */
[----:B------:R-:W-:-:S13]  /*3c30*/  ISETP.GE.U32.AND P0, PT, R24, R23, PT ;  /* 0x000000171800720c */ /* 0x000fda0003f06070 */
[----:B------:R-:W-:Y:S05]  /*3c40*/  @P0 BRA `(.L_x_19) ;  /* 0x0000000800a40947 */ /* 0x000fea0003800000 */
[----:B------:R0:W5:Y:S01]  /*3c50*/  LDL.64 R4, [R22] ;  /* 0x0000000016047983 */ /* 0x0001620000100a00 */
[----:B------:R-:W-:-:S05]  /*3c60*/  VIMNMX.U32 R25, PT, PT, R25, 0x840, PT ;  /* 0x0000084019197848 */ /* 0x000fca0003fe0000 */
[----:B------:R-:W-:-:S07]  /*3c70*/  VIADD R25, R25, 0xffffffff ;  /* 0xffffffff19197836 */ /* 0x000fce0000000000 */
.L_x_32:
[----:B------:R-:W-:Y:S01]  /*3c80*/  ISETP.GE.U32.AND P0, PT, R24, R23, PT ;  /* 0x000000171800720c */ /* 0x000fe20003f06070 */
[----:B------:R-:W-:-:S12]  /*3c90*/  BSSY.RECONVERGENT B0, `(.L_x_20) ;  /* 0x00000a0000007945 */ /* 0x000fd80003800200 */
[----:B-1234-:R-:W-:Y:S05]  /*3ca0*/  @P0 BRA `(.L_x_21) ;  /* 0x0000000800780947 */ /* 0x01efea0003800000 */
[----:B------:R-:W1:Y:S01]  /*3cb0*/  LDC R26, c[0x0][0x390] ;  /* 0x0000e400ff1a7b82 */ /* 0x000e620000000800 */
[----:B------:R-:W-:Y:S02]  /*3cc0*/  IMAD R27, R21, 0x800, R24 ;  /* 0x00000800151b7824 */ /* 0x000fe400078e0218 */
[C---:B------:R-:W-:Y:S02]  /*3cd0*/  VIADD R12, R24.reuse, 0x1 ;  /* 0x00000001180c7836 */ /* 0x040fe40000000000 */
[----:B-----5:R-:W-:Y:S01]  /*3ce0*/  IMAD.WIDE.U32 R6, R24, 0x4, R4 ;  /* 0x0000000418067825 */ /* 0x020fe200078e0004 */
[----:B-1----:R-:W-:-:S13]  /*3cf0*/  ISETP.GE.AND P0, PT, R27, R26, PT ;  /* 0x0000001a1b00720c */ /* 0x002fda0003f06270 */
[-C--:B------:R-:W-:Y:S01]  /*3d00*/  @!P0 ISETP.GE.AND P1, PT, R24, R25.reuse, PT ;  /* 0x000000191800820c */ /* 0x080fe20003f26270 */
[----:B------:R-:W2:Y:S03]  /*3d10*/  @!P0 LD.E R8, desc[UR14][R6.64] ;  /* 0x0000000e06088980 */ /* 0x000ea6000c101900 */
[----:B------:R-:W-:-:S05]  /*3d20*/  @!P0 SEL R11, R12, R25, !P1 ;  /* 0x000000190c0b8207 */ /* 0x000fca0004800000 */
[----:B------:R-:W-:-:S06]  /*3d30*/  @!P0 IMAD.WIDE R10, R11, 0x4, R4 ;  /* 0x000000040b0a8825 */ /* 0x000fcc00078e0204 */
[----:B------:R-:W3:Y:S01]  /*3d40*/  @!P0 LD.E R10, desc[UR14][R10.64] ;  /* 0x0000000e0a0a8980 */ /* 0x000ee2000c101900 */
[----:B------:R-:W-:Y:S01]  /*3d50*/  @!P0 VIADDMNMX R9, R24, 0x40, R25, PT ;  /* 0x0000004018098846 */ /* 0x000fe20003800119 */
[----:B--2---:R-:W-:-:S04]  /*3d60*/  @!P0 FMUL R13, R8, 0.75 ;  /* 0x3f400000080d8820 */ /* 0x004fc80000400000 */
[----:B---3--:R-:W-:Y:S01]  /*3d70*/  @!P0 FFMA R13, R10, 0.25, R13 ;  /* 0x3e8000000a0d8823 */ /* 0x008fe2000000000d */
[----:B------:R-:W-:-:S05]  /*3d80*/  @!P0 IMAD.WIDE R10, R9, 0x4, R4 ;  /* 0x00000004090a8825 */ /* 0x000fca00078e0204 */
[----:B------:R-:W2:Y:S02]  /*3d90*/  @!P0 LD.E R8, desc[UR14][R10.64] ;  /* 0x0000000e0a088980 */ /* 0x000ea4000c101900 */
[----:B--2---:R-:W-:Y:S02]  /*3da0*/  @!P0 FFMA R13, R8, 0.125, R13 ;  /* 0x3e000000080d8823 */ /* 0x004fe4000000000d */
[----:B------:R-:W1:Y:S02]  /*3db0*/  LDC.64 R8, c[0x0][0x388] ;  /* 0x0000e200ff087b82 */ /* 0x000e640000000a00 */
[----:B-1----:R-:W-:-:S05]  /*3dc0*/  IMAD.WIDE R8, R27, 0x4, R8 ;  /* 0x000000041b087825 */ /* 0x002fca00078e0208 */
[----:B------:R1:W-:Y:S01]  /*3dd0*/  @!P0 STG.E desc[UR14][R8.64], R13 ;  /* 0x0000000d08008986 */ /* 0x0003e2000c10190e */
[----:B------:R-:W-:-:S13]  /*3de0*/  ISETP.GE.U32.AND P0, PT, R12, R23, PT ;  /* 0x000000170c00720c */ /* 0x000fda0003f06070 */
[----:B-1----:R-:W-:Y:S05]  /*3df0*/  @P0 BRA `(.L_x_21) ;  /* 0x0000000800240947 */ /* 0x002fea0003800000 */
[----:B------:R-:W-:Y:S01]  /*3e00*/  VIADD R11, R27, 0x1 ;  /* 0x000000011b0b7836 */ /* 0x000fe20000000000 */
[----:B------:R-:W-:Y:S04]  /*3e10*/  BSSY.RECONVERGENT B2, `(.L_x_22) ;  /* 0x0000010000027945 */ /* 0x000fe80003800200 */
[----:B------:R-:W-:-:S13]  /*3e20*/  ISETP.GE.AND P0, PT, R11, R26, PT ;  /* 0x0000001a0b00720c */ /* 0x000fda0003f06270 */
[----:B------:R-:W-:Y:S05]  /*3e30*/  @P0 BRA `(.L_x_23) ;  /* 0x0000000000340947 */ /* 0x000fea0003800000 */
[----:B------:R-:W-:Y:S01]  /*3e40*/  VIADD R10, R24, 0x2 ;  /* 0x00000002180a7836 */ /* 0x000fe20000000000 */
[----:B------:R-:W-:-:S04]  /*3e50*/  ISETP.GE.AND P0, PT, R12, R25, PT ;  /* 0x000000190c00720c */ /* 0x000fc80003f06270 */
[----:B------:R-:W-:Y:S02]  /*3e60*/  SEL R13, R10, R25, !P0 ;  /* 0x000000190a0d7207 */ /* 0x000fe40004000000 */
[----:B------:R-:W2:Y:S03]  /*3e70*/  LD.E R10, desc[UR14][R6.64+0x4] ;  /* 0x0000040e060a7980 */ /* 0x000ea6000c101900 */
[----:B------:R-:W-:-:S06]  /*3e80*/  IMAD.WIDE R12, R13, 0x4, R4 ;  /* 0x000000040d0c7825 */ /* 0x000fcc00078e0204 */
[----:B------:R-:W3:Y:S01]  /*3e90*/  LD.E R12, desc[UR14][R12.64] ;  /* 0x0000000e0c0c7980 */ /* 0x000ee2000c101900 */
[----:B--2---:R-:W-:-:S04]  /*3ea0*/  FMUL R11, R10, 0.75 ;  /* 0x3f4000000a0b7820 */ /* 0x004fc80000400000 */
[----:B---3--:R-:W-:Y:S01]  /*3eb0*/  FFMA R29, R12, 0.25, R11 ;  /* 0x3e8000000c1d7823 */ /* 0x008fe2000000000b */
[----:B------:R-:W-:-:S05]  /*3ec0*/  VIADDMNMX R11, R24, 0x41, R25, PT ;  /* 0x00000041180b7846 */ /* 0x000fca0003800119 */
[----:B------:R-:W-:-:S06]  /*3ed0*/  IMAD.WIDE R10, R11, 0x4, R4 ;  /* 0x000000040b0a7825 */ /* 0x000fcc00078e0204 */
[----:B------:R-:W2:Y:S02]  /*3ee0*/  LD.E R10, desc[UR14][R10.64] ;  /* 0x0000000e0a0a7980 */ /* 0x000ea4000c101900 */
[----:B--2---:R-:W-:-:S05]  /*3ef0*/  FFMA R29, R10, 0.125, R29 ;  /* 0x3e0000000a1d7823 */ /* 0x004fca000000001d */
[----:B------:R1:W-:Y:S02]  /*3f00*/  STG.E desc[UR14][R8.64+0x4], R29 ;  /* 0x0000041d08007986 */ /* 0x0003e4000c10190e */
.L_x_23:
[----:B------:R-:W-:Y:S05]  /*3f10*/  BSYNC.RECONVERGENT B2 ;  /* 0x0000000000027941 */ /* 0x000fea0003800200 */
.L_x_22:
[----:B------:R-:W-:-:S05]  /*3f20*/  VIADD R10, R24, 0x2 ;  /* 0x00000002180a7836 */ /* 0x000fca0000000000 */
[----:B------:R-:W-:-:S13]  /*3f30*/  ISETP.GE.U32.AND P0, PT, R10, R23, PT ;  /* 0x000000170a00720c */ /* 0x000fda0003f06070 */
[----:B------:R-:W-:Y:S05]  /*3f40*/  @P0 BRA `(.L_x_21) ;  /* 0x0000000400d00947 */ /* 0x000fea0003800000 */
[----:B------:R-:W-:Y:S01]  /*3f50*/  VIADD R11, R27, 0x2 ;  /* 0x000000021b0b7836 */ /* 0x000fe20000000000 */
[----:B------:R-:W-:Y:S04]  /*3f60*/  BSSY.RECONVERGENT B2, `(.L_x_24) ;  /* 0x0000010000027945 */ /* 0x000fe80003800200 */
[----:B------:R-:W-:-:S13]  /*3f70*/  ISETP.GE.AND P0, PT, R11, R26, PT ;  /* 0x0000001a0b00720c */ /* 0x000fda0003f06270 */
[----:B------:R-:W-:Y:S05]  /*3f80*/  @P0 BRA `(.L_x_25) ;  /* 0x0000000000340947 */ /* 0x000fea0003800000 */
[----:B------:R-:W-:Y:S01]  /*3f90*/  ISETP.GE.AND P0, PT, R10, R25, PT ;  /* 0x000000190a00720c */ /* 0x000fe20003f06270 */
[----:B------:R-:W-:-:S05]  /*3fa0*/  VIADD R10, R24, 0x3 ;  /* 0x00000003180a7836 */ /* 0x000fca0000000000 */
[----:B------:R-:W-:Y:S02]  /*3fb0*/  SEL R13, R10, R25, !P0 ;  /* 0x000000190a0d7207 */ /* 0x000fe40004000000 */
[----:B------:R-:W2:Y:S03]  /*3fc0*/  LD.E R10, desc[UR14][R6.64+0x8] ;  /* 0x0000080e060a7980 */ /* 0x000ea6000c101900 */
[----:B------:R-:W-:-:S06]  /*3fd0*/  IMAD.WIDE R12, R13, 0x4, R4 ;  /* 0x000000040d0c7825 */ /* 0x000fcc00078e0204 */
[----:B------:R-:W1:Y:S01]  /*3fe0*/  LD.E R12, desc[UR14][R12.64] ;  /* 0x0000000e0c0c7980 */ /* 0x000e62000c101900 */
[----:B--2---:R-:W-:-:S04]  /*3ff0*/  FMUL R11, R10, 0.75 ;  /* 0x3f4000000a0b7820 */ /* 0x004fc80000400000 */
[----:B-1----:R-:W-:Y:S01]  /*4000*/  FFMA R29, R12, 0.25, R11 ;  /* 0x3e8000000c1d7823 */ /* 0x002fe2000000000b */
[----:B------:R-:W-:-:S05]  /*4010*/  VIADDMNMX R11, R24, 0x42, R25, PT ;  /* 0x00000042180b7846 */ /* 0x000fca0003800119 */
[----:B------:R-:W-:-:S06]  /*4020*/  IMAD.WIDE R10, R11, 0x4, R4 ;  /* 0x000000040b0a7825 */ /* 0x000fcc00078e0204 */
[----:B------:R-:W2:Y:S02]  /*4030*/  LD.E R10, desc[UR14][R10.64] ;  /* 0x0000000e0a0a7980 */ /* 0x000ea4000c101900 */
[----:B--2---:R-:W-:-:S05]  /*4040*/  FFMA R29, R10, 0.125, R29 ;  /* 0x3e0000000a1d7823 */ /* 0x004fca000000001d */
[----:B------:R2:W-:Y:S02]  /*4050*/  STG.E desc[UR14][R8.64+0x8], R29 ;  /* 0x0000081d08007986 */ /* 0x0005e4000c10190e */
.L_x_25:
[----:B------:R-:W-:Y:S05]  /*4060*/  BSYNC.RECONVERGENT B2 ;  /* 0x0000000000027941 */ /* 0x000fea0003800200 */
.L_x_24:
        /* <DEDUP_REMOVED lines=10> */
[----:B------:R-:W3:Y:S03]  /*4110*/  LD.E R10, desc[UR14][R6.64+0xc] ;  /* 0x00000c0e060a7980 */ /* 0x000ee6000c101900 */
[----:B------:R-:W-:-:S06]  /*4120*/  IMAD.WIDE R12, R13, 0x4, R4 ;  /* 0x000000040d0c7825 */ /* 0x000fcc00078e0204 */
[----:B------:R-:W1:Y:S01]  /*4130*/  LD.E R12, desc[UR14][R12.64] ;  /* 0x0000000e0c0c7980 */ /* 0x000e62000c101900 */
[----:B---3--:R-:W-:-:S04]  /*4140*/  FMUL R11, R10, 0.75 ;  /* 0x3f4000000a0b7820 */ /* 0x008fc80000400000 */
[----:B-12---:R-:W-:Y:S01]  /*4150*/  FFMA R29, R12, 0.25, R11 ;  /* 0x3e8000000c1d7823 */ /* 0x006fe2000000000b */
[----:B------:R-:W-:-:S05]  /*4160*/  VIADDMNMX R11, R24, 0x43, R25, PT ;  /* 0x00000043180b7846 */ /* 0x000fca0003800119 */
[----:B------:R-:W-:-:S06]  /*4170*/  IMAD.WIDE R10, R11, 0x4, R4 ;  /* 0x000000040b0a7825 */ /* 0x000fcc00078e0204 */
[----:B------:R-:W2:Y:S02]  /*4180*/  LD.E R10, desc[UR14][R10.64] ;  /* 0x0000000e0a0a7980 */ /* 0x000ea4000c101900 */
[----:B--2---:R-:W-:-:S05]  /*4190*/  FFMA R29, R10, 0.125, R29 ;  /* 0x3e0000000a1d7823 */ /* 0x004fca000000001d */
[----:B------:R3:W-:Y:S02]  /*41a0*/  STG.E desc[UR14][R8.64+0xc], R29 ;  /* 0x00000c1d08007986 */ /* 0x0007e4000c10190e */
.L_x_27:
[----:B------:R-:W-:Y:S05]  /*41b0*/  BSYNC.RECONVERGENT B2 ;  /* 0x0000000000027941 */ /* 0x000fea0003800200 */
.L_x_26:
        /* <DEDUP_REMOVED lines=10> */
[----:B------:R-:W4:Y:S03]  /*4260*/  LD.E R10, desc[UR14][R6.64+0x10] ;  /* 0x0000100e060a7980 */ /* 0x000f26000c101900 */
[----:B------:R-:W-:-:S06]  /*4270*/  IMAD.WIDE R12, R13, 0x4, R4 ;  /* 0x000000040d0c7825 */ /* 0x000fcc00078e0204 */
[----:B------:R-:W1:Y:S01]  /*4280*/  LD.E R12, desc[UR14][R12.64] ;  /* 0x0000000e0c0c7980 */ /* 0x000e62000c101900 */
[----:B----4-:R-:W-:-:S04]  /*4290*/  FMUL R11, R10, 0.75 ;  /* 0x3f4000000a0b7820 */ /* 0x010fc80000400000 */
[----:B-123--:R-:W-:Y:S01]  /*42a0*/  FFMA R29, R12, 0.25, R11 ;  /* 0x3e8000000c1d7823 */ /* 0x00efe2000000000b */
[----:B------:R-:W-:-:S05]  /*42b0*/  VIADDMNMX R11, R24, 0x44, R25, PT ;  /* 0x00000044180b7846 */ /* 0x000fca0003800119 */
[----:B------:R-:W-:-:S06]  /*42c0*/  IMAD.WIDE R10, R11, 0x4, R4 ;  /* 0x000000040b0a7825 */ /* 0x000fcc00078e0204 */
[----:B------:R-:W2:Y:S02]  /*42d0*/  LD.E R10, desc[UR14][R10.64] ;  /* 0x0000000e0a0a7980 */ /* 0x000ea4000c101900 */
[----:B--2---:R-:W-:-:S05]  /*42e0*/  FFMA R29, R10, 0.125, R29 ;  /* 0x3e0000000a1d7823 */ /* 0x004fca000000001d */
[----:B------:R4:W-:Y:S02]  /*42f0*/  STG.E desc[UR14][R8.64+0x10], R29 ;  /* 0x0000101d08007986 */ /* 0x0009e4000c10190e */
.L_x_29:
[----:B------:R-:W-:Y:S05]  /*4300*/  BSYNC.RECONVERGENT B2 ;  /* 0x0000000000027941 */ /* 0x000fea0003800200 */
.L_x_28:
        /* <DEDUP_REMOVED lines=10> */
[----:B------:R-:W5:Y:S03]  /*43b0*/  LD.E R10, desc[UR14][R6.64+0x14] ;  /* 0x0000140e060a7980 */ /* 0x000f66000c101900 */
[----:B------:R-:W-:-:S06]  /*43c0*/  IMAD.WIDE R12, R13, 0x4, R4 ;  /* 0x000000040d0c7825 */ /* 0x000fcc00078e0204 */
[----:B------:R-:W1:Y:S01]  /*43d0*/  LD.E R12, desc[UR14][R12.64] ;  /* 0x0000000e0c0c7980 */ /* 0x000e62000c101900 */
[----:B-----5:R-:W-:-:S04]  /*43e0*/  FMUL R11, R10, 0.75 ;  /* 0x3f4000000a0b7820 */ /* 0x020fc80000400000 */
[----:B-1234-:R-:W-:Y:S01]  /*43f0*/  FFMA R29, R12, 0.25, R11 ;  /* 0x3e8000000c1d7823 */ /* 0x01efe2000000000b */
[----:B------:R-:W-:-:S05]  /*4400*/  VIADDMNMX R11, R24, 0x45, R25, PT ;  /* 0x00000045180b7846 */ /* 0x000fca0003800119 */
[----:B------:R-:W-:-:S06]  /*4410*/  IMAD.WIDE R10, R11, 0x4, R4 ;  /* 0x000000040b0a7825 */ /* 0x000fcc00078e0204 */
[----:B------:R-:W2:Y:S02]  /*4420*/  LD.E R10, desc[UR14][R10.64] ;  /* 0x0000000e0a0a7980 */ /* 0x000ea4000c101900 */
[----:B--2---:R-:W-:-:S05]  /*4430*/  FFMA R29, R10, 0.125, R29 ;  /* 0x3e0000000a1d7823 */ /* 0x004fca000000001d */
[----:B------:R1:W-:Y:S02]  /*4440*/  STG.E desc[UR14][R8.64+0x14], R29 ;  /* 0x0000141d08007986 */ /* 0x0003e4000c10190e */
.L_x_31:
[----:B------:R-:W-:Y:S05]  /*4450*/  BSYNC.RECONVERGENT B2 ;  /* 0x0000000000027941 */ /* 0x000fea0003800200 */
.L_x_30:
[----:B------:R-:W-:-:S05]  /*4460*/  VIADD R10, R24, 0x6 ;  /* 0x00000006180a7836 */ /* 0x000fca0000000000 */
[----:B------:R-:W-:-:S13]  /*4470*/  ISETP.GE.U32.AND P0, PT, R10, R23, PT ;  /* 0x000000170a00720c */ /* 0x000fda0003f06070 */
[----:B------:R-:W-:Y:S05]  /*4480*/  @P0 BRA `(.L_x_21) ;  /* 0x0000000000800947 */ /* 0x000fea0003800000 */
[----:B------:R-:W-:Y:S02]  /*4490*/  VIADD R11, R27, 0x6 ;  /* 0x000000061b0b7836 */ /* 0x000fe40000000000 */
[----:B-1234-:R-:W-:-:S03]  /*44a0*/  VIADD R29, R24, 0x7 ;  /* 0x00000007181d7836 */ /* 0x01efc60000000000 */
[----:B------:R-:W-:-:S13]  /*44b0*/  ISETP.GE.AND P0, PT, R11, R26, PT ;  /* 0x0000001a0b00720c */ /* 0x000fda0003f06270 */
[-C--:B------:R-:W-:Y:S01]  /*44c0*/  @!P0 ISETP.GE.AND P1, PT, R10, R25.reuse, PT ;  /* 0x000000190a00820c */ /* 0x080fe20003f26270 */
[----:B------:R-:W2:Y:S03]  /*44d0*/  @!P0 LD.E R12, desc[UR14][R6.64+0x18] ;  /* 0x0000180e060c8980 */ /* 0x000ea6000c101900 */
[----:B------:R-:W-:-:S05]  /*44e0*/  @!P0 SEL R11, R29, R25, !P1 ;  /* 0x000000191d0b8207 */ /* 0x000fca0004800000 */
[----:B------:R-:W-:-:S06]  /*44f0*/  @!P0 IMAD.WIDE R10, R11, 0x4, R4 ;  /* 0x000000040b0a8825 */ /* 0x000fcc00078e0204 */
[----:B------:R-:W3:Y:S01]  /*4500*/  @!P0 LD.E R10, desc[UR14][R10.64] ;  /* 0x0000000e0a0a8980 */ /* 0x000ee2000c101900 */
[----:B--2---:R-:W-:-:S04]  /*4510*/  @!P0 FMUL R13, R12, 0.75 ;  /* 0x3f4000000c0d8820 */ /* 0x004fc80000400000 */
[----:B---3--:R-:W-:Y:S01]  /*4520*/  @!P0 FFMA R10, R10, 0.25, R13 ;  /* 0x3e8000000a0a8823 */ /* 0x008fe2000000000d */
[----:B------:R-:W-:-:S05]  /*4530*/  @!P0 VIADDMNMX R13, R24, 0x46, R25, PT ;  /* 0x00000046180d8846 */ /* 0x000fca0003800119 */
[----:B------:R-:W-:-:S06]  /*4540*/  @!P0 IMAD.WIDE R12, R13, 0x4, R4 ;  /* 0x000000040d0c8825 */ /* 0x000fcc00078e0204 */
[----:B------:R-:W2:Y:S01]  /*4550*/  @!P0 LD.E R13, desc[UR14][R12.64] ;  /* 0x0000000e0c0d8980 */ /* 0x000ea2000c101900 */
[----:B------:R-:W-:Y:S02]  /*4560*/  VIADD R27, R27, 0x7 ;  /* 0x000000071b1b7836 */ /* 0x000fe40000000000 */
[----:B--2---:R-:W-:-:S05]  /*4570*/  @!P0 FFMA R13, R13, 0.125, R10 ;  /* 0x3e0000000d0d8823 */ /* 0x004fca000000000a */
[----:B------:R1:W-:Y:S01]  /*4580*/  @!P0 STG.E desc[UR14][R8.64+0x18], R13 ;  /* 0x0000180d08008986 */ /* 0x0003e2000c10190e */
[----:B------:R-:W-:-:S04]  /*4590*/  ISETP.GE.AND P0, PT, R27, R26, PT ;  /* 0x0000001a1b00720c */ /* 0x000fc80003f06270 */
[----:B------:R-:W-:-:S13]  /*45a0*/  ISETP.GE.U32.OR P0, PT, R29, R23, P0 ;  /* 0x000000171d00720c */ /* 0x000fda0000706470 */
[----:B-1----:R-:W-:Y:S05]  /*45b0*/  @P0 BRA `(.L_x_21) ;  /* 0x0000000000340947 */ /* 0x002fea0003800000 */
[----:B------:R-:W-:Y:S01]  /*45c0*/  VIADD R10, R24, 0x8 ;  /* 0x00000008180a7836 */ /* 0x000fe20000000000 */
[-C--:B------:R-:W-:Y:S01]  /*45d0*/  ISETP.GE.AND P0, PT, R29, R25.reuse, PT ;  /* 0x000000191d00720c */ /* 0x080fe20003f06270 */
[----:B------:R-:W2:Y:S03]  /*45e0*/  LD.E R6, desc[UR14][R6.64+0x1c] ;  /* 0x00001c0e06067980 */ /* 0x000ea6000c101900 */
[----:B------:R-:W-:Y:S02]  /*45f0*/  SEL R13, R10, R25, !P0 ;  /* 0x000000190a0d7207 */ /* 0x000fe40004000000 */
[----:B------:R-:W-:-:S03]  /*4600*/  VIADDMNMX R11, R24, 0x47, R25, PT ;  /* 0x00000047180b7846 */ /* 0x000fc60003800119 */
[----:B------:R-:W-:-:S04]  /*4610*/  IMAD.WIDE R12, R13, 0x4, R4 ;  /* 0x000000040d0c7825 */ /* 0x000fc800078e0204 */
[----:B------:R-:W-:Y:S02]  /*4620*/  IMAD.WIDE R10, R11, 0x4, R4 ;  /* 0x000000040b0a7825 */ /* 0x000fe400078e0204 */
[----:B------:R-:W3:Y:S04]  /*4630*/  LD.E R12, desc[UR14][R12.64] ;  /* 0x0000000e0c0c7980 */ /* 0x000ee8000c101900 */
[----:B------:R-:W4:Y:S01]  /*4640*/  LD.E R10, desc[UR14][R10.64] ;  /* 0x0000000e0a0a7980 */ /* 0x000f22000c101900 */
[----:B--2---:R-:W-:-:S04]  /*4650*/  FMUL R27, R6, 0.75 ;  /* 0x3f400000061b7820 */ /* 0x004fc80000400000 */
[----:B---3--:R-:W-:-:S04]  /*4660*/  FFMA R27, R12, 0.25, R27 ;  /* 0x3e8000000c1b7823 */ /* 0x008fc8000000001b */
[----:B----4-:R-:W-:-:S05]  /*4670*/  FFMA R27, R10, 0.125, R27 ;  /* 0x3e0000000a1b7823 */ /* 0x010fca000000001b */
[----:B------:R1:W-:Y:S02]  /*4680*/  STG.E desc[UR14][R8.64+0x1c], R27 ;  /* 0x00001c1b08007986 */ /* 0x0003e4000c10190e */
.L_x_21:
[----:B------:R-:W-:Y:S05]  /*4690*/  BSYNC.RECONVERGENT B0 ;  /* 0x0000000000007941 */ /* 0x000fea0003800200 */
.L_x_20:
[----:B------:R-:W-:-:S04]  /*46a0*/  IMAD.U32 R7, RZ, RZ, UR16 ;  /* 0x00000010ff077e24 */ /* 0x000fc8000f8e00ff */
[----:B------:R-:W-:-:S05]  /*46b0*/  IMAD R24, R7, 0x8, R24 ;  /* 0x0000000807187824 */ /* 0x000fca00078e0218 */
[----:B------:R-:W-:-:S13]  /*46c0*/  ISETP.GE.U32.AND P0, PT, R24, R23, PT ;  /* 0x000000171800720c */ /* 0x000fda0003f06070 */
[----:B------:R-:W-:Y:S05]  /*46d0*/  @!P0 BRA `(.L_x_32) ;  /* 0xfffffff400688947 */ /* 0x000fea000383ffff */
.L_x_19:
[----:B------:R-:W-:Y:S05]  /*46e0*/  BSYNC.RECONVERGENT B1 ;  /* 0x0000000000017941 */ /* 0x000fea0003800200 */
.L_x_18:
[----:B------:R-:W-:Y:S01]  /*46f0*/  VIADD R17, R17, 0x1 ;  /* 0x0000000111117836 */ /* 0x000fe20000000000 */
[----:B------:R0:W-:Y:S01]  /*4700*/  SYNCS.ARRIVE.TRANS64.A1T0 RZ, [R19+URZ+0x8], RZ ;  /* 0x000008ff13ff79a7 */ /* 0x0001e200081000ff */
[----:B------:R0:W-:Y:S01]  /*4710*/  STL.U8 [R18+0x18], RZ ;  /* 0x000018ff12007387 */ /* 0x0001e20000100000 */
[----:B------:R-:W-:Y:S02]  /*4720*/  UISETP.GE.AND UP0, UPT, UR11, UR17, UPT ;  /* 0x000000110b00728c */ /* 0x000fe4000bf06270 */
[----:B-----5:R-:W-:Y:S01]  /*4730*/  LOP3.LUT R4, R17, 0xff, RZ, 0xc0, !PT ;  /* 0x000000ff11047812 */ /* 0x020fe200078ec0ff */
[----:B------:R-:W-:-:S03]  /*4740*/  UIADD3 UR4, UPT, UPT, UR4, 0x1, URZ ;  /* 0x0000000104047890 */ /* 0x000fc6000fffe0ff */
[----:B------:R-:W-:-:S04]  /*4750*/  ISETP.NE.AND P0, PT, R4, 0x2, PT ;  /* 0x000000020400780c */ /* 0x000fc80003f05270 */
[----:B------:R-:W-:-:S09]  /*4760*/  SEL R17, R17, RZ, P0 ;  /* 0x000000ff11117207 */ /* 0x000fd20000000000 */
[----:B------:R-:W-:Y:S01]  /*4770*/  @!P0 LOP3.LUT R15, R15, 0x2, RZ, 0x3c, !PT ;  /* 0x000000020f0f8812 */ /* 0x000fe200078e3cff */
[----:B0-----:R-:W-:Y:S06]  /*4780*/  BRA.U UP0, `(.L_x_12) ;  /* 0x0000003100847547 */ /* 0x001fec000b800000 */
[----:B------:R-:W0:Y:S01]  /*4790*/  LDCU UR5, c[0x0][0x390] ;  /* 0x00007200ff0577ac */ /* 0x000e220008000800 */
[----:B------:R-:W-:Y:S01]  /*47a0*/  IMAD.U32 R5, RZ, RZ, UR11 ;  /* 0x0000000bff057e24 */ /* 0x000fe2000f8e00ff */
[----:B-1234-:R-:W-:Y:S01]  /*47b0*/  PRMT R9, RZ, 0x7610, R9 ;  /* 0x00007610ff097816 */ /* 0x01efe20000000009 */
[----:B------:R-:W-:-:S03]  /*47c0*/  USHF.L.U32 UR18, UR11, 0xb, URZ ;  /* 0x0000000b0b127899 */ /* 0x000fc600080006ff */
[----:B------:R1:W-:Y:S01]  /*47d0*/  STL [R20], R5 ;  /* 0x0000000514007387 */ /* 0x0003e20000100800 */
[----:B0-----:R-:W-:-:S09]  /*47e0*/  UISETP.GE.AND UP0, UPT, UR18, UR5, UPT ;  /* 0x000000051200728c */ /* 0x001fd2000bf06270 */
[----:B-1----:R-:W-:Y:S05]  /*47f0*/  BRA.U UP0, `(.L_x_33) ;  /* 0x0000003100507547 */ /* 0x002fea000b800000 */
[----:B------:R-:W-:-:S04]  /*4800*/  LOP3.LUT R4, R0, 0xff, RZ, 0xc0, !PT ;  /* 0x000000ff00047812 */ /* 0x000fc800078ec0ff */
[----:B------:R-:W-:Y:S02]  /*4810*/  R2UR UR5, R4 ;  /* 0x00000000040572ca */ /* 0x000fe400000e0000 */
[----:B------:R-:W-:Y:S01]  /*4820*/  CS2R R4, SR_GLOBALTIMERLO ;  /* 0x0000000000047805 */ /* 0x000fe20000015200 */
        /* <DEDUP_REMOVED lines=10> */
.L_x_37:
        /* <DEDUP_REMOVED lines=11> */
.L_x_36:
        /* <DEDUP_REMOVED lines=9> */
.L_x_35:
[----:B------:R-:W0:Y:S02]  /*4a10*/  SYNCS.PHASECHK.TRANS64.TRYWAIT P0, [UR13+0x8], R8 ;  /* 0x00000808ff0075a7 */ /* 0x000e24000800110d */
[----:B0-----:R-:W-:Y:S05]  /*4a20*/  @!P0 BRA `(.L_x_37) ;  /* 0xfffffffc00a88947 */ /* 0x001fea000383ffff */
.L_x_34:
[----:B------:R-:W2:Y:S01]  /*4a30*/  LDL.64 R22, [R22] ;  /* 0x0000000016167983 */ /* 0x000ea20000100a00 */
[----:B------:R-:W0:Y:S01]  /*4a40*/  LDC R5, c[0x0][0x390] ;  /* 0x0000e400ff057b82 */ /* 0x000e220000000800 */
[----:B------:R-:W-:Y:S01]  /*4a50*/  IMAD R4, RZ, RZ, -UR18 ;  /* 0x80000012ff047e24 */ /* 0x000fe2000f8e02ff */
[----:B------:R-:W1:Y:S01]  /*4a60*/  LDCU.64 UR6, c[0x0][0x380] ;  /* 0x00007000ff0677ac */ /* 0x000e620008000a00 */
[----:B------:R-:W-:Y:S01]  /*4a70*/  BSSY.RECONVERGENT B0, `(.L_x_38) ;  /* 0x00002df000007945 */ /* 0x000fe20003800200 */
[----:B------:R-:W-:Y:S02]  /*4a80*/  USHF.L.U32 UR5, UR12, 0x2, URZ ;  /* 0x000000020c057899 */ /* 0x000fe400080006ff */
[----:B-1----:R-:W-:Y:S01]  /*4a90*/  UIMAD.WIDE UR6, UR18, 0x4, UR6 ;  /* 0x00000004120678a5 */ /* 0x002fe2000f8e0206 */
[----:B0-----:R-:W-:-:S04]  /*4aa0*/  VIADDMNMX R4, R4, R5, 0x840, PT ;  /* 0x0000084004047446 */ /* 0x001fc80003800105 */
[----:B------:R-:W-:-:S13]  /*4ab0*/  R2UR UR8, R4 ;  /* 0x00000000040872ca */ /* 0x000fda00000e0000 */
[----:B------:R-:W-:Y:S01]  /*4ac0*/  UIMAD.WIDE UR8, UR8, 0x4, URZ ;  /* 0x00000004080878a5 */ /* 0x000fe2000f8e02ff */
[----:B--2---:R-:W0:Y:S02]  /*4ad0*/  QSPC.E.S P0, RZ, [R22] ;  /* 0x0000000016ff73aa */ /* 0x004e240000000500 */
[----:B0-----:R-:W-:Y:S09]  /*4ae0*/  @!P0 BRA `(.L_x_39) ;  /* 0x0000000000448947 */ /* 0x001ff20003800000 */
[----:B------:R-:W-:-:S13]  /*4af0*/  ISETP.GE.AND P0, PT, R16, UR8, PT ;  /* 0x0000000810007c0c */ /* 0x000fda000bf06270 */
[----:B------:R-:W-:Y:S05]  /*4b00*/  @P0 BRA `(.L_x_40) ;  /* 0x0000002c00540947 */ /* 0x000fea0003800000 */
[----:B------:R-:W-:Y:S01]  /*4b10*/  BSSY.RECONVERGENT B1, `(.L_x_41) ;  /* 0x000000d000017945 */ /* 0x000fe20003800200 */
[----:B------:R-:W-:Y:S01]  /*4b20*/  MOV R23, R22 ;  /* 0x0000001600177202 */ /* 0x000fe20000000f00 */
[----:B------:R-:W-:-:S07]  /*4b30*/  IMAD.MOV.U32 R6, RZ, RZ, R16 ;  /* 0x000000ffff067224 */ /* 0x000fce00078e0010 */
.L_x_42:
[C---:B0-----:R-:W-:Y:S01]  /*4b40*/  IADD3 R4, P0, PT, R6.reuse, UR6, RZ ;  /* 0x0000000606047c10 */ /* 0x041fe2000ff1e0ff */
[----:B------:R-:W-:Y:S02]  /*4b50*/  IMAD.IADD R7, R23, 0x1, R6 ;  /* 0x0000000117077824 */ /* 0x000fe400078e0206 */
[----:B------:R-:W-:Y:S02]  /*4b60*/  VIADD R6, R6, UR5 ;  /* 0x0000000506067c36 */ /* 0x000fe40008000000 */
[----:B------:R-:W-:-:S03]  /*4b70*/  IMAD.X R5, RZ, RZ, UR7, P0 ;  /* 0x00000007ff057e24 */ /* 0x000fc600080e06ff */
[----:B------:R-:W-:Y:S02]  /*4b80*/  ISETP.GE.AND P0, PT, R6, UR8, PT ;  /* 0x0000000806007c0c */ /* 0x000fe4000bf06270 */
[----:B------:R-:W-:Y:S01]  /*4b90*/  @!PT LDS RZ, [RZ] ;  /* 0x00000000fffff984 */ /* 0x000fe20000000800 */
[----:B------:R-:W-:Y:S01]  /*4ba0*/  @!PT LDS RZ, [RZ] ;  /* 0x00000000fffff984 */ /* 0x000fe20000000800 */
[----:B------:R-:W-:Y:S01]  /*4bb0*/  @!PT LDS RZ, [RZ] ;  /* 0x00000000fffff984 */ /* 0x000fe20000000800 */
[----:B------:R0:W-:Y:S11]  /*4bc0*/  LDGSTS.E [R7], desc[UR14][R4.64] ;  /* 0x0000000004077fae */ /* 0x0001f6000b9a100e */
[----:B------:R-:W-:Y:S05]  /*4bd0*/  @!P0 BRA `(.L_x_42) ;  /* 0xfffffffc00d88947 */ /* 0x000fea000383ffff */
[----:B------:R-:W-:Y:S05]  /*4be0*/  BSYNC.RECONVERGENT B1 ;  /* 0x0000000000017941 */ /* 0x000fea0003800200 */
.L_x_41:
[----:B------:R-:W-:Y:S05]  /*4bf0*/  BRA `(.L_x_40) ;  /* 0x0000002c00187947 */ /* 0x000fea0003800000 */
.L_x_39:
[----:B------:R-:W-:Y:S01]  /*4c00*/  IMAD.U32 R4, RZ, RZ, UR9 ;  /* 0x00000009ff047e24 */ /* 0x000fe2000f8e00ff */
[----:B------:R-:W-:-:S04]  /*4c10*/  ISETP.LT.U32.AND P0, PT, R16, UR8, PT ;  /* 0x0000000810007c0c */ /* 0x000fc8000bf01070 */
[----:B------:R-:W-:-:S13]  /*4c20*/  ISETP.GT.U32.AND.EX P0, PT, R4, RZ, PT, P0 ;  /* 0x000000ff0400720c */ /* 0x000fda0003f04100 */
[----:B------:R-:W-:Y:S05]  /*4c30*/  @!P0 BRA `(.L_x_40) ;  /* 0x0000002c00088947 */ /* 0x000fea0003800000 */
[----:B------:R-:W-:Y:S02]  /*4c40*/  IMAD.MOV.U32 R11, RZ, RZ, R16 ;  /* 0x000000ffff0b7224 */ /* 0x000fe400078e0010 */
[----:B------:R-:W-:-:S07]  /*4c50*/  IMAD.MOV.U32 R13, RZ, RZ, RZ ;  /* 0x000000ffff0d7224 */ /* 0x000fce00078e00ff */
.L_x_43:
[----:B------:R-:W-:-:S04]  /*4c60*/  IADD3 R6, P0, PT, R11, UR6, RZ ;  /* 0x000000060b067c10 */ /* 0x000fc8000ff1e0ff */
[----:B0-----:R-:W-:-:S05]  /*4c70*/  IADD3.X R7, PT, PT, R13, UR7, RZ, P0, !PT ;  /* 0x000000070d077c10 */ /* 0x001fca00087fe4ff */
[----:B------:R-:W2:Y:S01]  /*4c80*/  LDG.E R9, desc[UR14][R6.64] ;  /* 0x0000000e06097981 */ /* 0x000ea2000c1e1900 */
[----:B------:R-:W-:Y:S02]  /*4c90*/  IADD3 R4, P0, PT, R22, R11, RZ ;  /* 0x0000000b16047210 */ /* 0x000fe40007f1e0ff */
[----:B------:R-:W-:-:S03]  /*4ca0*/  IADD3 R8, P1, PT, R11, UR5, RZ ;  /* 0x000000050b087c10 */ /* 0x000fc6000ff3e0ff */
[--C-:B------:R-:W-:Y:S01]  /*4cb0*/  IMAD.X R5, R23, 0x1, R13.reuse, P0 ;  /* 0x0000000117057824 */ /* 0x100fe200000e060d */
[----:B------:R-:W-:Y:S01]  /*4cc0*/  ISETP.GE.U32.AND P0, PT, R8, UR8, PT ;  /* 0x0000000808007c0c */ /* 0x000fe2000bf06070 */
[----:B------:R-:W-:-:S05]  /*4cd0*/  IMAD.X R13, RZ, RZ, R13, P1 ;  /* 0x000000ffff0d7224 */ /* 0x000fca00008e060d */
[----:B------:R-:W-:Y:S01]  /*4ce0*/  ISETP.GE.U32.AND.EX P0, PT, R13, UR9, PT, P0 ;  /* 0x000000090d007c0c */ /* 0x000fe2000bf06100 */
        /* <DEDUP_REMOVED lines=9> */
[----:B------:R-:W-:-:S04]  /*4d80*/  ISETP.GE.U32.AND P0, PT, R8, UR8, PT ;  /* 0x0000000808007c0c */ /* 0x000fc8000bf06070 */
[----:B------:R-:W-:Y:S01]  /*4d90*/  ISETP.GE.U32.AND.EX P0, PT, R13, UR9, PT, P0 ;  /* 0x000000090d007c0c */ /* 0x000fe2000bf06100 */
        /* <DEDUP_REMOVED lines=680> */
[----:B------:R-:W-:-:S04]  /*7820*/  ISETP.GE.U32.AND P0, PT, R11, UR8, PT ;  /* 0x000000080b007c0c */ /* 0x000fc8000bf06070 */
[----:B------:R-:W-:Y:S01]  /*7830*/  ISETP.GE.U32.AND.EX P0, PT, R13, UR9, PT, P0 ;  /* 0x000000090d007c0c */ /* 0x000fe2000bf06100 */
[----:B--2---:R0:W-:-:S12]  /*7840*/  ST.E desc[UR14][R4.64], R7 ;  /* 0x0000000704007985 */ /* 0x0041d8000c10190e */
[----:B------:R-:W-:Y:S05]  /*7850*/  @!P0 BRA `(.L_x_43) ;  /* 0xffffffd400008947 */ /* 0x000fea000383ffff */
.L_x_40:
[----:B------:R-:W-:Y:S05]  /*7860*/  BSYNC.RECONVERGENT B0 ;  /* 0x0000000000007941 */ /* 0x000fea0003800200 */
.L_x_38:
[----:B------:R-:W-:Y:S01]  /*7870*/  NOP ;  /* 0x0000000000007918 */ /* 0x000fe20000000000 */
[----:B------:R-:W-:Y:S01]  /*7880*/  SYNCS.ARRIVE.TRANS64.RED.A0T1 RZ, [UR13], RZ ;  /* 0x000000ffffff79a7 */ /* 0x000fe2000820040d */
[----:B------:R-:W-:Y:S01]  /*7890*/  VIADD R0, R0, 0x1 ;  /* 0x0000000100007836 */ /* 0x000fe20000000000 */
[----:B------:R-:W-:Y:S01]  /*78a0*/  ARRIVES.LDGSTSBAR.64.TRANSCNT [UR13] ;  /* 0x00000000ff0079b0 */ /* 0x000fe20008002a0d */
[----:B------:R-:W-:Y:S01]  /*78b0*/  NOP ;  /* 0x0000000000007918 */ /* 0x000fe20000000000 */
[----:B------:R-:W-:Y:S02]  /*78c0*/  SYNCS.ARRIVE.TRANS64.A1T0 RZ, [UR13], RZ ;  /* 0x000000ffffff79a7 */ /* 0x000fe4000810000d */
[----:B01234-:R-:W-:Y:S01]  /*78d0*/  LOP3.LUT R4, R0, 0xff, RZ, 0xc0, !PT ;  /* 0x000000ff00047812 */ /* 0x01ffe200078ec0ff */
[----:B------:R-:W-:-:S03]  /*78e0*/  IMAD.MOV.U32 R9, RZ, RZ, 0x1 ;  /* 0x00000001ff097424 */ /* 0x000fc600078e00ff */
[----:B------:R-:W-:-:S04]  /*78f0*/  ISETP.NE.AND P0, PT, R4, 0x2, PT ;  /* 0x000000020400780c */ /* 0x000fc80003f05270 */
[----:B------:R-:W-:Y:S02]  /*7900*/  SEL R4, RZ, 0x1, P0 ;  /* 0x00000001ff047807 */ /* 0x000fe40000000000 */
[----:B------:R-:W-:Y:S02]  /*7910*/  SEL R0, R0, RZ, P0 ;  /* 0x000000ff00007207 */ /* 0x000fe40000000000 */
[----:B------:R-:W-:-:S04]  /*7920*/  LOP3.LUT R4, R15, R4, RZ, 0x3c, !PT ;  /* 0x000000040f047212 */ /* 0x000fc800078e3cff */
[----:B------:R-:W-:-:S07]  /*7930*/  PRMT R15, R4, 0x7610, R15 ;  /* 0x00007610040f7816 */ /* 0x000fce000000000f */
.L_x_33:
[----:B------:R-:W0:Y:S01]  /*7940*/  LDCU UR5, c[0x0][0x390] ;  /* 0x00007200ff0577ac */ /* 0x000e220008000800 */
[----:B------:R1:W-:Y:S01]  /*7950*/  STL.U8 [R18+0x18], R9 ;  /* 0x0000180912007387 */ /* 0x0003e20000100000 */
[----:B0-----:R-:W-:Y:S02]  /*7960*/  UISETP.GE.AND UP0, UPT, UR18, UR5, UPT ;  /* 0x000000051200728c */ /* 0x001fe4000bf06270 */
[----:B------:R-:W-:-:S09]  /*7970*/  UIADD3 UR5, UPT, UPT, UR11, 0x1, URZ ;  /* 0x000000010b057890 */ /* 0x000fd2000fffe0ff */
[----:B------:R-:W-:-:S07]  /*7980*/  @UP0 UIADD3 UR5, UPT, UPT, UR11, URZ, URZ ;  /* 0x000000ff0b050290 */ /* 0x000fce000fffe0ff */
[----:B-1----:R-:W-:-:S05]  /*7990*/  UMOV UR11, UR5 ;  /* 0x00000005000b7c82 */ /* 0x002fca0008000000 */
.L_x_12:
[----:B------:R-:W-:Y:S01]  /*79a0*/  UISETP.GE.AND UP0, UPT, UR4, UR10, UPT ;  /* 0x0000000a0400728c */ /* 0x000fe2000bf06270 */
[----:B------:R-:W-:-:S08]  /*79b0*/  LOP3.LUT R3, R3, 0x1, RZ, 0xc, !PT ;  /* 0x0000000103037812 */ /* 0x000fd000078e0cff */
[----:B------:R-:W-:Y:S05]  /*79c0*/  BRA.U !UP0, `(.L_x_44) ;  /* 0xffffffbd08bc7547 */ /* 0x000fea000b83ffff */
[----:B------:R-:W-:-:S13]  /*79d0*/  LOP3.LUT P0, RZ, R15, 0x4, RZ, 0xc0, !PT ;  /* 0x000000040fff7812 */ /* 0x000fda000780c0ff */
[----:B------:R-:W-:Y:S05]  /*79e0*/  @!P0 EXIT ;  /* 0x000000000000894d */ /* 0x000fea0003800000 */
[----:B------:R-:W0:Y:S01]  /*79f0*/  S2R R3, SR_CgaCtaId ;  /* 0x0000000000037919 */ /* 0x000e220000008800 */
[----:B------:R-:W-:Y:S01]  /*7a00*/  MOV R0, 0x400 ;  /* 0x0000040000007802 */ /* 0x000fe20000000f00 */
[----:B------:R-:W5:Y:S01]  /*7a10*/  S2R R7, SR_SWINHI ;  /* 0x0000000000077919 */ /* 0x000f620000002f00 */
[----:B-1234-:R-:W1:Y:S02]  /*7a20*/  S2R R9, SR_LANEID ;  /* 0x0000000000097919 */ /* 0x01ee640000000000 */
[----:B0-----:R-:W-:-:S04]  /*7a30*/  LEA R6, R3, R0, 0x18 ;  /* 0x0000000003067211 */ /* 0x001fc800078ec0ff */
[----:B------:R-:W-:Y:S02]  /*7a40*/  MOV R4, R6 ;  /* 0x0000000600047202 */ /* 0x000fe40000000f00 */
[----:B-----5:R-:W-:Y:S02]  /*7a50*/  MOV R5, R7 ;  /* 0x0000000700057202 */ /* 0x020fe40000000f00 */
[----:B------:R-:W-:Y:S02]  /*7a60*/  VOTE.ANY R7, PT, PT ;  /* 0x0000000000077806 */ /* 0x000fe400038e0100 */
[----:B------:R-:W-:Y:S02]  /*7a70*/  IADD3 R2, P0, PT, R4, 0x20, RZ ;  /* 0x0000002004027810 */ /* 0x000fe40007f1e0ff */
[----:B------:R-:W-:Y:S05]  /*7a80*/  WARPSYNC R7 ;  /* 0x0000000007007348 */ /* 0x000fea0003800000 */
[----:B------:R-:W-:-:S04]  /*7a90*/  IMAD.X R3, RZ, RZ, R5, P0 ;  /* 0x000000ffff037224 */ /* 0x000fc800000e0605 */
[----:B------:R-:W0:Y:S02]  /*7aa0*/  MATCH.ANY.U64 R2, R2 ;  /* 0x00000000020273a1 */ /* 0x000e2400000e8200 */
[----:B0-----:R-:W0:Y:S08]  /*7ab0*/  BREV R0, R2 ;  /* 0x0000000200007301 */ /* 0x001e300000000000 */
[----:B0-----:R-:W1:Y:S02]  /*7ac0*/  FLO.U32.SH R0, R0 ;  /* 0x0000000000007300 */ /* 0x001e6400000e0400 */
[----:B-1----:R-:W-:-:S13]  /*7ad0*/  ISETP.NE.AND P0, PT, R9, R0, PT ;  /* 0x000000000900720c */ /* 0x002fda0003f05270 */
[----:B------:R-:W-:Y:S05]  /*7ae0*/  @P0 EXIT ;  /* 0x000000000000094d */ /* 0x000fea0003800000 */
[----:B------:R-:W0:Y:S02]  /*7af0*/  POPC R2, R2 ;  /* 0x0000000200027309 */ /* 0x000e240000000000 */
[----:B0-----:R-:W-:Y:S01]  /*7b00*/  IMAD.MOV R3, RZ, RZ, -R2 ;  /* 0x000000ffff037224 */ /* 0x001fe200078e0a02 */
[----:B------:R-:W-:Y:S01]  /*7b10*/  @!PT LDS RZ, [RZ] ;  /* 0x00000000fffff984 */ /* 0x000fe20000000800 */
[----:B------:R-:W-:Y:S01]  /*7b20*/  @!PT LDS RZ, [RZ] ;  /* 0x00000000fffff984 */ /* 0x000fe20000000800 */
[----:B------:R-:W-:Y:S01]  /*7b30*/  @!PT LDS RZ, [RZ] ;  /* 0x00000000fffff984 */ /* 0x000fe20000000800 */
[----:B------:R-:W-:Y:S01]  /*7b40*/  @!PT LDS RZ, [RZ] ;  /* 0x00000000fffff984 */ /* 0x000fe20000000800 */
[----:B------:R0:W-:Y:S06]  /*7b50*/  MEMBAR.SC.CTA ;  /* 0x0000000000007992 */ /* 0x0001ec0000000000 */
[----:B0-----:R-:W2:Y:S02]  /*7b60*/  ATOM.E.ADD.STRONG.SM PT, R5, desc[UR14][R4.64+0x20], R3 ;  /* 0x800020030405798a */ /* 0x001ea400081eb10e */
[----:B--2---:R-:W-:Y:S01]  /*7b70*/  NOP ;  /* 0x0000000000007918 */ /* 0x004fe20000000000 */
[----:B------:R-:W-:-:S13]  /*7b80*/  ISETP.NE.AND P0, PT, R5, R2, PT ;  /* 0x000000020500720c */ /* 0x000fda0003f05270 */
[----:B------:R-:W-:Y:S05]  /*7b90*/  @P0 EXIT ;  /* 0x000000000000094d */ /* 0x000fea0003800000 */
[----:B------:R-:W0:Y:S02]  /*7ba0*/  SYNCS.CCTL.IV [R6+URZ] ;  /* 0x00000000060079b1 */ /* 0x000e2400080000ff */
[----:B0-----:R-:W0:Y:S02]  /*7bb0*/  SYNCS.CCTL.IV [R6+URZ+0x8] ;  /* 0x00000800060079b1 */ /* 0x001e2400080000ff */
[----:B0-----:R-:W0:Y:S02]  /*7bc0*/  SYNCS.CCTL.IV [R6+URZ+0x10] ;  /* 0x00001000060079b1 */ /* 0x001e2400080000ff */
[----:B0-----:R-:W-:Y:S01]  /*7bd0*/  SYNCS.CCTL.IV [R6+URZ+0x18] ;  /* 0x00001800060079b1 */ /* 0x001fe200080000ff */
[----:B------:R-:W-:Y:S05]  /*7be0*/  EXIT ;  /* 0x000000000000794d */ /* 0x000fea0003800000 */
.L_x_45:
[----:B------:R-:W-:-:S00]  /*7bf0*/  BRA `(.L_x_45) ;  /* 0xfffffffc00fc7947 */ /* 0x000fc0000383ffff */
[----:B------:R-:W-:-:S00]  /*7c00*/  NOP ;  /* 0x0000000000007918 */ /* 0x000fc00000000000 */
[----:B------:R-:W-:-:S00]  /*7c10*/  NOP ;  /* 0x0000000000007918 */ /* 0x000fc00000000000 */
[----:B------:R-:W-:-:S00]  /*7c20*/  NOP ;  /* 0x0000000000007918 */ /* 0x000fc00000000000 */
[----:B------:R-:W-:-:S00]  /*7c30*/  NOP ;  /* 0x0000000000007918 */ /* 0x000fc00000000000 */
[----:B------:R-:W-:-:S00]  /*7c40*/  NOP ;  /* 0x0000000000007918 */ /* 0x000fc00000000000 */
[----:B------:R-:W-:-:S00]  /*7c50*/  NOP ;  /* 0x0000000000007918 */ /* 0x000fc00000000000 */
[----:B------:R-:W-:-:S00]  /*7c60*/  NOP ;  /* 0x0000000000007918 */ /* 0x000fc00000000000 */
[----:B------:R-:W-:-:S00]  /*7c70*/  NOP ;  /* 0x0000000000007918 */ /* 0x000fc00000000000 */
.L_x_46:


//--------------------- .nv.shared._ZN32_GLOBAL__N__65953b18_4_k_cu_main24tma_neighbor_copy_kernelEPKfPfii --------------------------
	.section	.nv.shared._ZN32_GLOBAL__N__65953b18_4_k_cu_main24tma_neighbor_copy_kernelEPKfPfii,"aw",@nobits
	.sectionflags	@""
	.align	16
.nv.shared._ZN32_GLOBAL__N__65953b18_4_k_cu_main24tma_neighbor_copy_kernelEPKfPfii:
	.zero		1072


//--------------------- .nv.shared.reserved.0     --------------------------
	.section	.nv.shared.reserved.0,"aw",@nobits
	.weak		__nv_reservedSMEM_offset_0_alias
	.size		__nv_reservedSMEM_offset_0_alias, 0, 64
	.other		__nv_reservedSMEM_offset_0_alias,@"STO_CUDA_RESERVED_SHARED STV_DEFAULT"
__nv_reservedSMEM_offset_0_alias:
	.zero		0
	.zero		64


//--------------------- .nv.constant0._ZN32_GLOBAL__N__65953b18_4_k_cu_main24tma_neighbor_copy_kernelEPKfPfii --------------------------
	.section	.nv.constant0._ZN32_GLOBAL__N__65953b18_4_k_cu_main24tma_neighbor_copy_kernelEPKfPfii,"a",@progbits
	.sectionflags	@""
	.align	4
.nv.constant0._ZN32_GLOBAL__N__65953b18_4_k_cu_main24tma_neighbor_copy_kernelEPKfPfii:
	.zero		920


//--------------------- SYMBOLS --------------------------

	.type		.nv.reservedSmem.offset0,@object
	.size		.nv.reservedSmem.offset0,0x4
	.type		.nv.reservedSmem.cap,@object
	.size		.nv.reservedSmem.cap,0x4
